	.target	sm_100a

	.elftype	@"ET_EXEC"


//--------------------- .note.nv.tkinfo           --------------------------
	.section	.note.nv.tkinfo,"",@"SHT_NOTE"
	.sectionflags	@"SHF_NOTE_NV_TKINFO"
	.tkinfo
        /*0018*/ 	.word	0x00000002
        /*0030*/ 	.string	""
        /*0030*/ 	.string	"ptxas"
        /*0030*/ 	.string	"Cuda compilation tools, release 13.0, V13.0.88"
        /*0030*/ 	.string	"Build cuda_13.0.r13.0/compiler.36424714_0"
        /*0030*/ 	.string	"-arch sm_100a -m 64 "



//--------------------- .note.nv.cuinfo           --------------------------
	.section	.note.nv.cuinfo,"",@"SHT_NOTE"
	.sectionflags	@"SHF_NOTE_NV_CUINFO"
        /*0018*/ 	.short	0x0002
        /*001a*/ 	.short	0x0064
        /*001c*/ 	.short	0x0082
	.zero		2


//--------------------- .nv.info                  --------------------------
	.section	.nv.info,"",@"SHT_CUDA_INFO"
	.align	4


	//----- nvinfo : EIATTR_REGCOUNT
	.align		4
        /*0000*/ 	.byte	0x04, 0x2f
        /*0002*/ 	.short	(.L_19 - .L_18)
	.align		4
.L_18:
        /*0004*/ 	.word	index@(_ZN7cutlass13device_kernelINS_4gemm6kernel13GemmUniversalIN4cute5tupleIJiiiiEEENS1_10collective13CollectiveMmaINS1_35MainloopSm100TmaUmmaWarpSpecializedILi17ELi2ELi4ENS5_IJNS4_1CILi2EEENSA_ILi1EEESC_EEEEENS5_IJNSA_ILi128EEENSA_ILi64EEESG_EEENS_6half_tENS5_IJlSC_lEEESI_SJ_NS4_8TiledMMAINS4_8MMA_AtomIJNS4_26SM100_MMA_F16BF16_2x1SM_SSISI_SI_fLi128ELi64ELNS4_4UMMA5MajorE0ELSO_0ELNSN_7ScaleInE0ELSP_0EEEEEENS4_6LayoutINS5_IJSC_SC_SC_EEENS5_IJNSA_ILi0EEESU_SU_EEEEENS5_IJNS4_10UnderscoreESX_SX_EEEEENS4_18SM100_TMA_2SM_LOADENS4_14ComposedLayoutINS4_7SwizzleILi3ELi4ELi3EEENS4_18smem_ptr_flag_bitsILi16EEENSS_INS5_IJNSA_ILi8EEESG_EEENS5_IJSG_SC_EEEEEEEvNS4_8identityES10_S1A_vS1B_EENS_8epilogue10collective18CollectiveEpilogueINS1D_23Sm100TmaWarpSpecializedILi3ELi2ELi16ELb1ELb0EEEJNS5_IJSG_SG_SG_EEENS5_IJNSS_ISG_SC_EENSS_INS5_IJNSA_ILi16EEESB_EEENS5_IJSC_NSA_ILi32EEEEEEEEEEESI_SJ_SI_SJ_NS1D_6fusion15FusionCallbacksIS1H_NS1Q_13LinCombEltActINS1D_6thread4GELUESI_fSI_fLNS_15FloatRoundStyleE2EEES1I_S1P_JEEENS4_5SM1004TMEM4LOAD26SM100_TMEM_LOAD_32dp32b16xENS4_13SM90_TMA_LOADENS11_INS12_ILi1ELi4ELi3EEES15_NSS_INS5_IJS16_S1K_EEENS5_IJS1K_SC_EEEEEEENS4_39AutoVectorizingCopyWithAssumedAlignmentILi128EEENS4_14SM90_TMA_STOREES27_S29_S29_EEEvvEEEEvNT_6ParamsE)
        /*0008*/ 	.word	0x0000005a


	//----- nvinfo : EIATTR_FRAME_SIZE
	.align		4
.L_19:
        /*000c*/ 	.byte	0x04, 0x11
        /*000e*/ 	.short	(.L_21 - .L_20)
	.align		4
.L_20:
        /*0010*/ 	.word	index@($__internal_2_$__cuda_sm10x_tcgen05_guardrail_trap_unallocated_columns_being_dealloced)
        /*0014*/ 	.word	0x00000000


	//----- nvinfo : EIATTR_FRAME_SIZE
	.align		4
.L_21:
        /*0018*/ 	.byte	0x04, 0x11
        /*001a*/ 	.short	(.L_23 - .L_22)
	.align		4
.L_22:
        /*001c*/ 	.word	index@($__internal_1_$__cuda_sm10x_tcgen05_guardrail_trap_phase_invalid_during_alloc)
        /*0020*/ 	.word	0x00000000


	//----- nvinfo : EIATTR_FRAME_SIZE
	.align		4
.L_23:
        /*0024*/ 	.byte	0x04, 0x11
        /*0026*/ 	.short	(.L_25 - .L_24)
	.align		4
.L_24:
        /*0028*/ 	.word	index@($__internal_0_$__cuda_sm10x_tcgen05_guardrail_trap_col_being_dealloced_not_returned_by_alloc)
        /*002c*/ 	.word	0x00000000


	//----- nvinfo : EIATTR_FRAME_SIZE
	.align		4
.L_25:
        /*0030*/ 	.byte	0x04, 0x11
        /*0032*/ 	.short	(.L_27 - .L_26)
	.align		4
.L_26:
        /*0034*/ 	.word	index@(_ZN7cutlass13device_kernelINS_4gemm6kernel13GemmUniversalIN4cute5tupleIJiiiiEEENS1_10collective13CollectiveMmaINS1_35MainloopSm100TmaUmmaWarpSpecializedILi17ELi2ELi4ENS5_IJNS4_1CILi2EEENSA_ILi1EEESC_EEEEENS5_IJNSA_ILi128EEENSA_ILi64EEESG_EEENS_6half_tENS5_IJlSC_lEEESI_SJ_NS4_8TiledMMAINS4_8MMA_AtomIJNS4_26SM100_MMA_F16BF16_2x1SM_SSISI_SI_fLi128ELi64ELNS4_4UMMA5MajorE0ELSO_0ELNSN_7ScaleInE0ELSP_0EEEEEENS4_6LayoutINS5_IJSC_SC_SC_EEENS5_IJNSA_ILi0EEESU_SU_EEEEENS5_IJNS4_10UnderscoreESX_SX_EEEEENS4_18SM100_TMA_2SM_LOADENS4_14ComposedLayoutINS4_7SwizzleILi3ELi4ELi3EEENS4_18smem_ptr_flag_bitsILi16EEENSS_INS5_IJNSA_ILi8EEESG_EEENS5_IJSG_SC_EEEEEEEvNS4_8identityES10_S1A_vS1B_EENS_8epilogue10collective18CollectiveEpilogueINS1D_23Sm100TmaWarpSpecializedILi3ELi2ELi16ELb1ELb0EEEJNS5_IJSG_SG_SG_EEENS5_IJNSS_ISG_SC_EENSS_INS5_IJNSA_ILi16EEESB_EEENS5_IJSC_NSA_ILi32EEEEEEEEEEESI_SJ_SI_SJ_NS1D_6fusion15FusionCallbacksIS1H_NS1Q_13LinCombEltActINS1D_6thread4GELUESI_fSI_fLNS_15FloatRoundStyleE2EEES1I_S1P_JEEENS4_5SM1004TMEM4LOAD26SM100_TMEM_LOAD_32dp32b16xENS4_13SM90_TMA_LOADENS11_INS12_ILi1ELi4ELi3EEES15_NSS_INS5_IJS16_S1K_EEENS5_IJS1K_SC_EEEEEEENS4_39AutoVectorizingCopyWithAssumedAlignmentILi128EEENS4_14SM90_TMA_STOREES27_S29_S29_EEEvvEEEEvNT_6ParamsE)
        /*0038*/ 	.word	0x00000000


	//----- nvinfo : EIATTR_MIN_STACK_SIZE
	.align		4
.L_27:
        /*003c*/ 	.byte	0x04, 0x12
        /*003e*/ 	.short	(.L_29 - .L_28)
	.align		4
.L_28:
        /*0040*/ 	.word	index@(_ZN7cutlass13device_kernelINS_4gemm6kernel13GemmUniversalIN4cute5tupleIJiiiiEEENS1_10collective13CollectiveMmaINS1_35MainloopSm100TmaUmmaWarpSpecializedILi17ELi2ELi4ENS5_IJNS4_1CILi2EEENSA_ILi1EEESC_EEEEENS5_IJNSA_ILi128EEENSA_ILi64EEESG_EEENS_6half_tENS5_IJlSC_lEEESI_SJ_NS4_8TiledMMAINS4_8MMA_AtomIJNS4_26SM100_MMA_F16BF16_2x1SM_SSISI_SI_fLi128ELi64ELNS4_4UMMA5MajorE0ELSO_0ELNSN_7ScaleInE0ELSP_0EEEEEENS4_6LayoutINS5_IJSC_SC_SC_EEENS5_IJNSA_ILi0EEESU_SU_EEEEENS5_IJNS4_10UnderscoreESX_SX_EEEEENS4_18SM100_TMA_2SM_LOADENS4_14ComposedLayoutINS4_7SwizzleILi3ELi4ELi3EEENS4_18smem_ptr_flag_bitsILi16EEENSS_INS5_IJNSA_ILi8EEESG_EEENS5_IJSG_SC_EEEEEEEvNS4_8identityES10_S1A_vS1B_EENS_8epilogue10collective18CollectiveEpilogueINS1D_23Sm100TmaWarpSpecializedILi3ELi2ELi16ELb1ELb0EEEJNS5_IJSG_SG_SG_EEENS5_IJNSS_ISG_SC_EENSS_INS5_IJNSA_ILi16EEESB_EEENS5_IJSC_NSA_ILi32EEEEEEEEEEESI_SJ_SI_SJ_NS1D_6fusion15FusionCallbacksIS1H_NS1Q_13LinCombEltActINS1D_6thread4GELUESI_fSI_fLNS_15FloatRoundStyleE2EEES1I_S1P_JEEENS4_5SM1004TMEM4LOAD26SM100_TMEM_LOAD_32dp32b16xENS4_13SM90_TMA_LOADENS11_INS12_ILi1ELi4ELi3EEES15_NSS_INS5_IJS16_S1K_EEENS5_IJS1K_SC_EEEEEEENS4_39AutoVectorizingCopyWithAssumedAlignmentILi128EEENS4_14SM90_TMA_STOREES27_S29_S29_EEEvvEEEEvNT_6ParamsE)
        /*0044*/ 	.word	0x00000000
.L_29:


//--------------------- .nv.compat                --------------------------
	.section	.nv.compat,"",@"SHT_CUDA_COMPAT_INFO"
	.align	4
        /*0000*/ 	.byte	0x02, 0x09, 0x01, 0x00, 0x02, 0x02, 0x02, 0x00, 0x02, 0x05, 0x05, 0x00, 0x03, 0x07, 0x01, 0x01
        /*0010*/ 	.byte	0x02, 0x03, 0x01, 0x00, 0x02, 0x06, 0x01, 0x00, 0x04, 0x0b, 0x08, 0x00, 0x01, 0x00, 0x00, 0x00
        /*0020*/ 	.byte	0x00, 0x00, 0x00, 0x00


//--------------------- .nv.info._ZN7cutlass13device_kernelINS_4gemm6kernel13GemmUniversalIN4cute5tupleIJiiiiEEENS1_10collective13CollectiveMmaINS1_35MainloopSm100TmaUmmaWarpSpecializedILi17ELi2ELi4ENS5_IJNS4_1CILi2EEENSA_ILi1EEESC_EEEEENS5_IJNSA_ILi128EEENSA_ILi64EEESG_EEENS_6half_tENS5_IJlSC_lEEESI_SJ_NS4_8TiledMMAINS4_8MMA_AtomIJNS4_26SM100_MMA_F16BF16_2x1SM_SSISI_SI_fLi128ELi64ELNS4_4UMMA5MajorE0ELSO_0ELNSN_7ScaleInE0ELSP_0EEEEEENS4_6LayoutINS5_IJSC_SC_SC_EEENS5_IJNSA_ILi0EEESU_SU_EEEEENS5_IJNS4_10UnderscoreESX_SX_EEEEENS4_18SM100_TMA_2SM_LOADENS4_14ComposedLayoutINS4_7SwizzleILi3ELi4ELi3EEENS4_18smem_ptr_flag_bitsILi16EEENSS_INS5_IJNSA_ILi8EEESG_EEENS5_IJSG_SC_EEEEEEEvNS4_8identityES10_S1A_vS1B_EENS_8epilogue10collective18CollectiveEpilogueINS1D_23Sm100TmaWarpSpecializedILi3ELi2ELi16ELb1ELb0EEEJNS5_IJSG_SG_SG_EEENS5_IJNSS_ISG_SC_EENSS_INS5_IJNSA_ILi16EEESB_EEENS5_IJSC_NSA_ILi32EEEEEEEEEEESI_SJ_SI_SJ_NS1D_6fusion15FusionCallbacksIS1H_NS1Q_13LinCombEltActINS1D_6thread4GELUESI_fSI_fLNS_15FloatRoundStyleE2EEES1I_S1P_JEEENS4_5SM1004TMEM4LOAD26SM100_TMEM_LOAD_32dp32b16xENS4_13SM90_TMA_LOADENS11_INS12_ILi1ELi4ELi3EEES15_NSS_INS5_IJS16_S1K_EEENS5_IJS1K_SC_EEEEEEENS4_39AutoVectorizingCopyWithAssumedAlignmentILi128EEENS4_14SM90_TMA_STOREES27_S29_S29_EEEvvEEEEvNT_6ParamsE --------------------------
	.section	.nv.info._ZN7cutlass13device_kernelINS_4gemm6kernel13GemmUniversalIN4cute5tupleIJiiiiEEENS1_10collective13CollectiveMmaINS1_35MainloopSm100TmaUmmaWarpSpecializedILi17ELi2ELi4ENS5_IJNS4_1CILi2EEENSA_ILi1EEESC_EEEEENS5_IJNSA_ILi128EEENSA_ILi64EEESG_EEENS_6half_tENS5_IJlSC_lEEESI_SJ_NS4_8TiledMMAINS4_8MMA_AtomIJNS4_26SM100_MMA_F16BF16_2x1SM_SSISI_SI_fLi128ELi64ELNS4_4UMMA5MajorE0ELSO_0ELNSN_7ScaleInE0ELSP_0EEEEEENS4_6LayoutINS5_IJSC_SC_SC_EEENS5_IJNSA_ILi0EEESU_SU_EEEEENS5_IJNS4_10UnderscoreESX_SX_EEEEENS4_18SM100_TMA_2SM_LOADENS4_14ComposedLayoutINS4_7SwizzleILi3ELi4ELi3EEENS4_18smem_ptr_flag_bitsILi16EEENSS_INS5_IJNSA_ILi8EEESG_EEENS5_IJSG_SC_EEEEEEEvNS4_8identityES10_S1A_vS1B_EENS_8epilogue10collective18CollectiveEpilogueINS1D_23Sm100TmaWarpSpecializedILi3ELi2ELi16ELb1ELb0EEEJNS5_IJSG_SG_SG_EEENS5_IJNSS_ISG_SC_EENSS_INS5_IJNSA_ILi16EEESB_EEENS5_IJSC_NSA_ILi32EEEEEEEEEEESI_SJ_SI_SJ_NS1D_6fusion15FusionCallbacksIS1H_NS1Q_13LinCombEltActINS1D_6thread4GELUESI_fSI_fLNS_15FloatRoundStyleE2EEES1I_S1P_JEEENS4_5SM1004TMEM4LOAD26SM100_TMEM_LOAD_32dp32b16xENS4_13SM90_TMA_LOADENS11_INS12_ILi1ELi4ELi3EEES15_NSS_INS5_IJS16_S1K_EEENS5_IJS1K_SC_EEEEEEENS4_39AutoVectorizingCopyWithAssumedAlignmentILi128EEENS4_14SM90_TMA_STOREES27_S29_S29_EEEvvEEEEvNT_6ParamsE,"",@"SHT_CUDA_INFO"
	.sectionflags	@""
	.align	4


	//----- nvinfo : EIATTR_CUDA_API_VERSION
	.align		4
        /*0000*/ 	.byte	0x04, 0x37
        /*0002*/ 	.short	(.L_31 - .L_30)
.L_30:
        /*0004*/ 	.word	0x00000082


	//----- nvinfo : EIATTR_KPARAM_INFO
	.align		4
.L_31:
        /*0008*/ 	.byte	0x04, 0x17
        /*000a*/ 	.short	(.L_33 - .L_32)
.L_32:
        /*000c*/ 	.word	0x00000000
        /*0010*/ 	.short	0x0000
        /*0012*/ 	.short	0x0000
        /*0014*/ 	.byte	0x00, 0xf0, 0x01, 0x20


	//----- nvinfo : EIATTR_AT_ENTRY_FRAGMENTS
	.align		4
.L_33:
        /*0018*/ 	.byte	0x04, 0x4f
        /*001a*/ 	.short	(.L_35 - .L_34)


	//   ....[0]....
.L_34:
        /*001c*/ 	.word	0x00000007


	//----- nvinfo : EIATTR_RESERVED_SMEM_USED
	.align		4
.L_35:
        /*0020*/ 	.byte	0x01, 0x41
	.zero		2


	//----- nvinfo : EIATTR_SPARSE_MMA_MASK
	.align		4
        /*0024*/ 	.byte	0x03, 0x50
        /*0026*/ 	.short	0x0000


	//----- nvinfo : EIATTR_TCGEN05_2CTA_USED
	.align		4
        /*0028*/ 	.byte	0x01, 0x52
	.zero		2


	//----- nvinfo : EIATTR_MAXREG_COUNT
	.align		4
        /*002c*/ 	.byte	0x03, 0x1b
        /*002e*/ 	.short	0x00ff


	//----- nvinfo : EIATTR_NUM_BARRIERS
	.align		4
        /*0030*/ 	.byte	0x02, 0x4c
        /*0032*/ 	.byte	0x07
	.zero		1


	//----- nvinfo : EIATTR_EXTERNS
	.align		4
        /*0034*/ 	.byte	0x04, 0x0f
        /*0036*/ 	.short	(.L_37 - .L_36)


	//   ....[0]....
	.align		4
.L_36:
        /*0038*/ 	.word	index@(__assertfail)


	//----- nvinfo : EIATTR_MERCURY_ISA_VERSION
	.align		4
.L_37:
        /*003c*/ 	.byte	0x03, 0x5f
        /*003e*/ 	.short	0x0101


	//----- nvinfo : EIATTR_INT_WARP_WIDE_INSTR_OFFSETS
	.align		4
        /*0040*/ 	.byte	0x04, 0x31
        /*0042*/ 	.short	(.L_39 - .L_38)


	//   ....[0]....
.L_38:
        /*0044*/ 	.word	0x00000e90


	//   ....[1]....
        /*0048*/ 	.word	0x00000f30


	//   ....[2]....
        /*004c*/ 	.word	0x00002280


	//   ....[3]....
        /*0050*/ 	.word	0x000048a0


	//   ....[4]....
        /*0054*/ 	.word	0x000048d0


	//   ....[5]....
        /*0058*/ 	.word	0x00004920


	//   ....[6]....
        /*005c*/ 	.word	0x00005210


	//   ....[7]....
        /*0060*/ 	.word	0x00005280


	//   ....[8]....
        /*0064*/ 	.word	0x00005380


	//   ....[9]....
        /*0068*/ 	.word	0x00005560


	//   ....[10]....
        /*006c*/ 	.word	0x00005610


	//   ....[11]....
        /*0070*/ 	.word	0x00005730


	//----- nvinfo : EIATTR_COOP_GROUP_MASK_REGIDS
	.align		4
.L_39:
        /*0074*/ 	.byte	0x04, 0x29
        /*0076*/ 	.short	(.L_41 - .L_40)


	//   ....[0]....
.L_40:
        /*0078*/ 	.word	0xffffffff


	//   ....[1]....
        /*007c*/ 	.word	0xffffffff


	//   ....[2]....
        /*0080*/ 	.word	0xffffffff


	//   ....[3]....
        /*0084*/ 	.word	0xffffffff


	//   ....[4]....
        /*0088*/ 	.word	0xffffffff


	//   ....[5]....
        /*008c*/ 	.word	0xffffffff


	//   ....[6]....
        /*0090*/ 	.word	0xffffffff


	//   ....[7]....
        /*0094*/ 	.word	0xffffffff


	//   ....[8]....
        /*0098*/ 	.word	0xffffffff


	//   ....[9]....
        /*009c*/ 	.word	0xffffffff


	//   ....[10]....
        /*00a0*/ 	.word	0xffffffff


	//   ....[11]....
        /*00a4*/ 	.word	0xffffffff


	//   ....[12]....
        /*00a8*/ 	.word	0xffffffff


	//   ....[13]....
        /*00ac*/ 	.word	0xffffffff


	//----- nvinfo : EIATTR_COOP_GROUP_INSTR_OFFSETS
	.align		4
.L_41:
        /*00b0*/ 	.byte	0x04, 0x28
        /*00b2*/ 	.short	(.L_43 - .L_42)


	//   ....[0]....
.L_42:
        /*00b4*/ 	.word	0x000000c0


	//   ....[1]....
        /*00b8*/ 	.word	0x000004d0


	//   ....[2]....
        /*00bc*/ 	.word	0x00000820


	//   ....[3]....
        /*00c0*/ 	.word	0x00000990


	//   ....[4]....
        /*00c4*/ 	.word	0x00000a80


	//   ....[5]....
        /*00c8*/ 	.word	0x00000be0


	//   ....[6]....
        /*00cc*/ 	.word	0x00000d70


	//   ....[7]....
        /*00d0*/ 	.word	0x00000fb0


	//   ....[8]....
        /*00d4*/ 	.word	0x00002160


	//   ....[9]....
        /*00d8*/ 	.word	0x00003690


	//   ....[10]....
        /*00dc*/ 	.word	0x00003b60


	//   ....[11]....
        /*00e0*/ 	.word	0x00003b90


	//   ....[12]....
        /*00e4*/ 	.word	0x000047d0


	//   ....[13]....
        /*00e8*/ 	.word	0x000049c0


	//----- nvinfo : EIATTR_VRC_CTA_INIT_COUNT
	.align		4
.L_43:
        /*00ec*/ 	.byte	0x02, 0x4a
        /*00ee*/ 	.byte	0x80
	.zero		1


	//----- nvinfo : EIATTR_SYSCALL_OFFSETS
	.align		4
        /*00f0*/ 	.byte	0x04, 0x46
        /*00f2*/ 	.short	(.L_45 - .L_44)


	//   ....[0]....
.L_44:
        /*00f4*/ 	.word	0x00006280


	//   ....[1]....
        /*00f8*/ 	.word	0x00006370


	//   ....[2]....
        /*00fc*/ 	.word	0x00006d70


	//----- nvinfo : EIATTR_MBARRIER_INSTR_OFFSETS
	.align		4
.L_45:
        /*0100*/ 	.byte	0x04, 0x39
        /*0102*/ 	.short	(.L_47 - .L_46)


	//   ....[0]....
.L_46:
        /*0104*/ 	.word	0x000005e0
        /*0108*/ 	.word	0x000000ff
        /*010c*/ 	.word	0x00000000
        /*0110*/ 	.short	0x0100
        /*0112*/ 	.byte	0x09
	.zero		1


	//   ....[1]....
        /*0114*/ 	.word	0x000005f0
        /*0118*/ 	.word	0x000000ff
        /*011c*/ 	.word	0x00000088
        /*0120*/ 	.short	0x0100
        /*0122*/ 	.byte	0x09
	.zero		1


	//   ....[2]....
        /*0124*/ 	.word	0x00000600
        /*0128*/ 	.word	0x000000ff
        /*012c*/ 	.word	0x00000008
        /*0130*/ 	.short	0x0100
        /*0132*/ 	.byte	0x09
	.zero		1


	//   ....[3]....
        /*0134*/ 	.word	0x00000610
        /*0138*/ 	.word	0x000000ff
        /*013c*/ 	.word	0x00000090
        /*0140*/ 	.short	0x0100
        /*0142*/ 	.byte	0x09
	.zero		1


	//   ....[4]....
        /*0144*/ 	.word	0x00000620
        /*0148*/ 	.word	0x000000ff
        /*014c*/ 	.word	0x00000010
        /*0150*/ 	.short	0x0100
        /*0152*/ 	.byte	0x09
	.zero		1


	//   ....[5]....
        /*0154*/ 	.word	0x00000630
        /*0158*/ 	.word	0x000000ff
        /*015c*/ 	.word	0x00000098
        /*0160*/ 	.short	0x0100
        /*0162*/ 	.byte	0x09
	.zero		1


	//   ....[6]....
        /*0164*/ 	.word	0x00000640
        /*0168*/ 	.word	0x000000ff
        /*016c*/ 	.word	0x00000018
        /*0170*/ 	.short	0x0100
        /*0172*/ 	.byte	0x09
	.zero		1


	//   ....[7]....
        /*0174*/ 	.word	0x00000650
        /*0178*/ 	.word	0x000000ff
        /*017c*/ 	.word	0x000000a0
        /*0180*/ 	.short	0x0100
        /*0182*/ 	.byte	0x09
	.zero		1


	//   ....[8]....
        /*0184*/ 	.word	0x00000660
        /*0188*/ 	.word	0x000000ff
        /*018c*/ 	.word	0x00000020
        /*0190*/ 	.short	0x0100
        /*0192*/ 	.byte	0x09
	.zero		1


	//   ....[9]....
        /*0194*/ 	.word	0x00000670
        /*0198*/ 	.word	0x000000ff
        /*019c*/ 	.word	0x000000a8
        /*01a0*/ 	.short	0x0100
        /*01a2*/ 	.byte	0x09
	.zero		1


	//   ....[10]....
        /*01a4*/ 	.word	0x00000680
        /*01a8*/ 	.word	0x000000ff
        /*01ac*/ 	.word	0x00000028
        /*01b0*/ 	.short	0x0100
        /*01b2*/ 	.byte	0x09
	.zero		1


	//   ....[11]....
        /*01b4*/ 	.word	0x00000690
        /*01b8*/ 	.word	0x000000ff
        /*01bc*/ 	.word	0x000000b0
        /*01c0*/ 	.short	0x0100
        /*01c2*/ 	.byte	0x09
	.zero		1


	//   ....[12]....
        /*01c4*/ 	.word	0x000006a0
        /*01c8*/ 	.word	0x000000ff
        /*01cc*/ 	.word	0x00000030
        /*01d0*/ 	.short	0x0100
        /*01d2*/ 	.byte	0x09
	.zero		1


	//   ....[13]....
        /*01d4*/ 	.word	0x000006b0
        /*01d8*/ 	.word	0x000000ff
        /*01dc*/ 	.word	0x000000b8
        /*01e0*/ 	.short	0x0100
        /*01e2*/ 	.byte	0x09
	.zero		1


	//   ....[14]....
        /*01e4*/ 	.word	0x000006c0
        /*01e8*/ 	.word	0x000000ff
        /*01ec*/ 	.word	0x00000038
        /*01f0*/ 	.short	0x0100
        /*01f2*/ 	.byte	0x09
	.zero		1


	//   ....[15]....
        /*01f4*/ 	.word	0x000006d0
        /*01f8*/ 	.word	0x000000ff
        /*01fc*/ 	.word	0x000000c0
        /*0200*/ 	.short	0x0100
        /*0202*/ 	.byte	0x09
	.zero		1


	//   ....[16]....
        /*0204*/ 	.word	0x000006e0
        /*0208*/ 	.word	0x000000ff
        /*020c*/ 	.word	0x00000040
        /*0210*/ 	.short	0x0100
        /*0212*/ 	.byte	0x09
	.zero		1


	//   ....[17]....
        /*0214*/ 	.word	0x000006f0
        /*0218*/ 	.word	0x000000ff
        /*021c*/ 	.word	0x000000c8
        /*0220*/ 	.short	0x0100
        /*0222*/ 	.byte	0x09
	.zero		1


	//   ....[18]....
        /*0224*/ 	.word	0x00000700
        /*0228*/ 	.word	0x000000ff
        /*022c*/ 	.word	0x00000048
        /*0230*/ 	.short	0x0100
        /*0232*/ 	.byte	0x09
	.zero		1


	//   ....[19]....
        /*0234*/ 	.word	0x00000710
        /*0238*/ 	.word	0x000000ff
        /*023c*/ 	.word	0x000000d0
        /*0240*/ 	.short	0x0100
        /*0242*/ 	.byte	0x09
	.zero		1


	//   ....[20]....
        /*0244*/ 	.word	0x00000720
        /*0248*/ 	.word	0x000000ff
        /*024c*/ 	.word	0x00000050
        /*0250*/ 	.short	0x0100
        /*0252*/ 	.byte	0x09
	.zero		1


	//   ....[21]....
        /*0254*/ 	.word	0x00000730
        /*0258*/ 	.word	0x000000ff
        /*025c*/ 	.word	0x000000d8
        /*0260*/ 	.short	0x0100
        /*0262*/ 	.byte	0x09
	.zero		1


	//   ....[22]....
        /*0264*/ 	.word	0x00000740
        /*0268*/ 	.word	0x000000ff
        /*026c*/ 	.word	0x00000058
        /*0270*/ 	.short	0x0100
        /*0272*/ 	.byte	0x09
	.zero		1


	//   ....[23]....
        /*0274*/ 	.word	0x00000750
        /*0278*/ 	.word	0x000000ff
        /*027c*/ 	.word	0x000000e0
        /*0280*/ 	.short	0x0100
        /*0282*/ 	.byte	0x09
	.zero		1


	//   ....[24]....
        /*0284*/ 	.word	0x00000760
        /*0288*/ 	.word	0x000000ff
        /*028c*/ 	.word	0x00000060
        /*0290*/ 	.short	0x0100
        /*0292*/ 	.byte	0x09
	.zero		1


	//   ....[25]....
        /*0294*/ 	.word	0x00000770
        /*0298*/ 	.word	0x000000ff
        /*029c*/ 	.word	0x000000e8
        /*02a0*/ 	.short	0x0100
        /*02a2*/ 	.byte	0x09
	.zero		1


	//   ....[26]....
        /*02a4*/ 	.word	0x00000780
        /*02a8*/ 	.word	0x000000ff
        /*02ac*/ 	.word	0x00000068
        /*02b0*/ 	.short	0x0100
        /*02b2*/ 	.byte	0x09
	.zero		1


	//   ....[27]....
        /*02b4*/ 	.word	0x00000790
        /*02b8*/ 	.word	0x000000ff
        /*02bc*/ 	.word	0x000000f0
        /*02c0*/ 	.short	0x0100
        /*02c2*/ 	.byte	0x09
	.zero		1


	//   ....[28]....
        /*02c4*/ 	.word	0x000007a0
        /*02c8*/ 	.word	0x000000ff
        /*02cc*/ 	.word	0x00000070
        /*02d0*/ 	.short	0x0100
        /*02d2*/ 	.byte	0x09
	.zero		1


	//   ....[29]....
        /*02d4*/ 	.word	0x000007b0
        /*02d8*/ 	.word	0x000000ff
        /*02dc*/ 	.word	0x000000f8
        /*02e0*/ 	.short	0x0100
        /*02e2*/ 	.byte	0x09
	.zero		1


	//   ....[30]....
        /*02e4*/ 	.word	0x000007c0
        /*02e8*/ 	.word	0x000000ff
        /*02ec*/ 	.word	0x00000078
        /*02f0*/ 	.short	0x0100
        /*02f2*/ 	.byte	0x09
	.zero		1


	//   ....[31]....
        /*02f4*/ 	.word	0x000007d0
        /*02f8*/ 	.word	0x000000ff
        /*02fc*/ 	.word	0x00000100
        /*0300*/ 	.short	0x0100
        /*0302*/ 	.byte	0x09
	.zero		1


	//   ....[32]....
        /*0304*/ 	.word	0x000007e0
        /*0308*/ 	.word	0x000000ff
        /*030c*/ 	.word	0x00000080
        /*0310*/ 	.short	0x0100
        /*0312*/ 	.byte	0x09
	.zero		1


	//   ....[33]....
        /*0314*/ 	.word	0x000007f0
        /*0318*/ 	.word	0x000000ff
        /*031c*/ 	.word	0x00000108
        /*0320*/ 	.short	0x0100
        /*0322*/ 	.byte	0x09
	.zero		1


	//   ....[34]....
        /*0324*/ 	.word	0x00000920
        /*0328*/ 	.word	0x000000ff
        /*032c*/ 	.word	0x00000110
        /*0330*/ 	.short	0x0100
        /*0332*/ 	.byte	0x0a
	.zero		1


	//   ....[35]....
        /*0334*/ 	.word	0x00000930
        /*0338*/ 	.word	0x000000ff
        /*033c*/ 	.word	0x00000128
        /*0340*/ 	.short	0x0100
        /*0342*/ 	.byte	0x0a
	.zero		1


	//   ....[36]....
        /*0344*/ 	.word	0x00000940
        /*0348*/ 	.word	0x000000ff
        /*034c*/ 	.word	0x00000118
        /*0350*/ 	.short	0x0100
        /*0352*/ 	.byte	0x0a
	.zero		1


	//   ....[37]....
        /*0354*/ 	.word	0x00000950
        /*0358*/ 	.word	0x000000ff
        /*035c*/ 	.word	0x00000130
        /*0360*/ 	.short	0x0100
        /*0362*/ 	.byte	0x0a
	.zero		1


	//   ....[38]....
        /*0364*/ 	.word	0x00000960
        /*0368*/ 	.word	0x000000ff
        /*036c*/ 	.word	0x00000120
        /*0370*/ 	.short	0x0100
        /*0372*/ 	.byte	0x0a
	.zero		1


	//   ....[39]....
        /*0374*/ 	.word	0x00000970
        /*0378*/ 	.word	0x000000ff
        /*037c*/ 	.word	0x00000138
        /*0380*/ 	.short	0x0100
        /*0382*/ 	.byte	0x0a
	.zero		1


	//   ....[40]....
        /*0384*/ 	.word	0x00000a50
        /*0388*/ 	.word	0x000000ff
        /*038c*/ 	.word	0x00000140
        /*0390*/ 	.short	0x0100
        /*0392*/ 	.byte	0x09
	.zero		1


	//   ....[41]....
        /*0394*/ 	.word	0x00000a60
        /*0398*/ 	.word	0x000000ff
        /*039c*/ 	.word	0x00000148
        /*03a0*/ 	.short	0x0100
        /*03a2*/ 	.byte	0x09
	.zero		1


	//   ....[42]....
        /*03a4*/ 	.word	0x00000b90
        /*03a8*/ 	.word	0x000000ff
        /*03ac*/ 	.word	0x00000150
        /*03b0*/ 	.short	0x0100
        /*03b2*/ 	.byte	0x09
	.zero		1


	//   ....[43]....
        /*03b4*/ 	.word	0x00000ba0
        /*03b8*/ 	.word	0x000000ff
        /*03bc*/ 	.word	0x00000160
        /*03c0*/ 	.short	0x0100
        /*03c2*/ 	.byte	0x09
	.zero		1


	//   ....[44]....
        /*03c4*/ 	.word	0x00000bb0
        /*03c8*/ 	.word	0x000000ff
        /*03cc*/ 	.word	0x00000158
        /*03d0*/ 	.short	0x0100
        /*03d2*/ 	.byte	0x09
	.zero		1


	//   ....[45]....
        /*03d4*/ 	.word	0x00000bc0
        /*03d8*/ 	.word	0x000000ff
        /*03dc*/ 	.word	0x00000168
        /*03e0*/ 	.short	0x0100
        /*03e2*/ 	.byte	0x09
	.zero		1


	//   ....[46]....
        /*03e4*/ 	.word	0x00000ce0
        /*03e8*/ 	.word	0x000000ff
        /*03ec*/ 	.word	0x00000170
        /*03f0*/ 	.short	0x0100
        /*03f2*/ 	.byte	0x0a
	.zero		1


	//   ....[47]....
        /*03f4*/ 	.word	0x00000cf0
        /*03f8*/ 	.word	0x000000ff
        /*03fc*/ 	.word	0x00000190
        /*0400*/ 	.short	0x0100
        /*0402*/ 	.byte	0x0a
	.zero		1


	//   ....[48]....
        /*0404*/ 	.word	0x00000d00
        /*0408*/ 	.word	0x000000ff
        /*040c*/ 	.word	0x00000178
        /*0410*/ 	.short	0x0100
        /*0412*/ 	.byte	0x0a
	.zero		1


	//   ....[49]....
        /*0414*/ 	.word	0x00000d10
        /*0418*/ 	.word	0x000000ff
        /*041c*/ 	.word	0x00000198
        /*0420*/ 	.short	0x0100
        /*0422*/ 	.byte	0x0a
	.zero		1


	//   ....[50]....
        /*0424*/ 	.word	0x00000d20
        /*0428*/ 	.word	0x000000ff
        /*042c*/ 	.word	0x00000180
        /*0430*/ 	.short	0x0100
        /*0432*/ 	.byte	0x0a
	.zero		1


	//   ....[51]....
        /*0434*/ 	.word	0x00000d30
        /*0438*/ 	.word	0x000000ff
        /*043c*/ 	.word	0x000001a0
        /*0440*/ 	.short	0x0100
        /*0442*/ 	.byte	0x0a
	.zero		1


	//   ....[52]....
        /*0444*/ 	.word	0x00000d40
        /*0448*/ 	.word	0x000000ff
        /*044c*/ 	.word	0x00000188
        /*0450*/ 	.short	0x0100
        /*0452*/ 	.byte	0x0a
	.zero		1


	//   ....[53]....
        /*0454*/ 	.word	0x00000d50
        /*0458*/ 	.word	0x000000ff
        /*045c*/ 	.word	0x000001a8
        /*0460*/ 	.short	0x0100
        /*0462*/ 	.byte	0x0a
	.zero		1


	//   ....[54]....
        /*0464*/ 	.word	0x00000e40
        /*0468*/ 	.word	0x000000ff
        /*046c*/ 	.word	0x000001b0
        /*0470*/ 	.short	0x0100
        /*0472*/ 	.byte	0x09
	.zero		1


	//   ....[55]....
        /*0474*/ 	.word	0x00000e50
        /*0478*/ 	.word	0x000000ff
        /*047c*/ 	.word	0x000001c0
        /*0480*/ 	.short	0x0100
        /*0482*/ 	.byte	0x09
	.zero		1


	//   ....[56]....
        /*0484*/ 	.word	0x00000e60
        /*0488*/ 	.word	0x000000ff
        /*048c*/ 	.word	0x000001b8
        /*0490*/ 	.short	0x0100
        /*0492*/ 	.byte	0x09
	.zero		1


	//   ....[57]....
        /*0494*/ 	.word	0x00000e70
        /*0498*/ 	.word	0x000000ff
        /*049c*/ 	.word	0x000001c8
        /*04a0*/ 	.short	0x0100
        /*04a2*/ 	.byte	0x09
	.zero		1


	//   ....[58]....
        /*04a4*/ 	.word	0x00000f60
        /*04a8*/ 	.word	0x000000ff
        /*04ac*/ 	.word	0x000001d0
        /*04b0*/ 	.short	0x0100
        /*04b2*/ 	.byte	0x08
	.zero		1


	//   ....[59]....
        /*04b4*/ 	.word	0x00001950
        /*04b8*/ 	.word	0x00000002
        /*04bc*/ 	.word	0x000001c0
        /*04c0*/ 	.short	0x010a
        /*04c2*/ 	.byte	0xff
	.zero		1


	//   ....[60]....
        /*04c4*/ 	.word	0x00001980
        /*04c8*/ 	.word	0x00000002
        /*04cc*/ 	.word	0x000001b0
        /*04d0*/ 	.short	0x0101
        /*04d2*/ 	.byte	0xff
	.zero		1


	//   ....[61]....
        /*04d4*/ 	.word	0x00001a50
        /*04d8*/ 	.word	0x000000ff
        /*04dc*/ 	.word	0x00000088
        /*04e0*/ 	.short	0x010a
        /*04e2*/ 	.byte	0x08
	.zero		1


	//   ....[62]....
        /*04e4*/ 	.word	0x00001b50
        /*04e8*/ 	.word	0x000000ff
        /*04ec*/ 	.word	0x00000088
        /*04f0*/ 	.short	0x010a
        /*04f2*/ 	.byte	0x21
	.zero		1


	//   ....[63]....
        /*04f4*/ 	.word	0x00001d00
        /*04f8*/ 	.word	0x000000ff
        /*04fc*/ 	.word	0x00000088
        /*0500*/ 	.short	0x010a
        /*0502*/ 	.byte	0x08
	.zero		1


	//   ....[64]....
        /*0504*/ 	.word	0x00001e20
        /*0508*/ 	.word	0x000000ff
        /*050c*/ 	.word	0x00000148
        /*0510*/ 	.short	0x0101
        /*0512*/ 	.byte	0x05
	.zero		1


	//   ....[65]....
        /*0514*/ 	.word	0x00001e30
        /*0518*/ 	.word	0x000000ff
        /*051c*/ 	.word	0x00000088
        /*0520*/ 	.short	0x010a
        /*0522*/ 	.byte	0x08
	.zero		1


	//   ....[66]....
        /*0524*/ 	.word	0x00001eb0
        /*0528*/ 	.word	0x000000ff
        /*052c*/ 	.word	0x00000088
        /*0530*/ 	.short	0x010a
        /*0532*/ 	.byte	0x11
	.zero		1


	//   ....[67]....
        /*0534*/ 	.word	0x00002040
        /*0538*/ 	.word	0x000000ff
        /*053c*/ 	.word	0x00000088
        /*0540*/ 	.short	0x010a
        /*0542*/ 	.byte	0x08
	.zero		1


	//   ....[68]....
        /*0544*/ 	.word	0x00002190
        /*0548*/ 	.word	0x00000002
        /*054c*/ 	.word	0x00000150
        /*0550*/ 	.short	0x010a
        /*0552*/ 	.byte	0xff
	.zero		1


	//   ....[69]....
        /*0554*/ 	.word	0x00002250
        /*0558*/ 	.word	0x00000002
        /*055c*/ 	.word	0x00000000
        /*0560*/ 	.short	0x0101
        /*0562*/ 	.byte	0xff
	.zero		1


	//   ....[70]....
        /*0564*/ 	.word	0x000027b0
        /*0568*/ 	.word	0x000000ff
        /*056c*/ 	.word	0x00000000
        /*0570*/ 	.short	0x010a
        /*0572*/ 	.byte	0x04
	.zero		1


	//   ....[71]....
        /*0574*/ 	.word	0x00002840
        /*0578*/ 	.word	0x000000ff
        /*057c*/ 	.word	0x00000000
        /*0580*/ 	.short	0x010a
        /*0582*/ 	.byte	0x04
	.zero		1


	//   ....[72]....
        /*0584*/ 	.word	0x000028d0
        /*0588*/ 	.word	0x000000ff
        /*058c*/ 	.word	0x00000000
        /*0590*/ 	.short	0x010a
        /*0592*/ 	.byte	0x04
	.zero		1


	//   ....[73]....
        /*0594*/ 	.word	0x00002960
        /*0598*/ 	.word	0x000000ff
        /*059c*/ 	.word	0x00000000
        /*05a0*/ 	.short	0x010a
        /*05a2*/ 	.byte	0x04
	.zero		1


	//   ....[74]....
        /*05a4*/ 	.word	0x000029f0
        /*05a8*/ 	.word	0x000000ff
        /*05ac*/ 	.word	0x00000000
        /*05b0*/ 	.short	0x010a
        /*05b2*/ 	.byte	0x04
	.zero		1


	//   ....[75]....
        /*05b4*/ 	.word	0x00002a80
        /*05b8*/ 	.word	0x000000ff
        /*05bc*/ 	.word	0x00000000
        /*05c0*/ 	.short	0x010a
        /*05c2*/ 	.byte	0x04
	.zero		1


	//   ....[76]....
        /*05c4*/ 	.word	0x00002b10
        /*05c8*/ 	.word	0x000000ff
        /*05cc*/ 	.word	0x00000000
        /*05d0*/ 	.short	0x010a
        /*05d2*/ 	.byte	0x04
	.zero		1


	//   ....[77]....
        /*05d4*/ 	.word	0x00002ba0
        /*05d8*/ 	.word	0x000000ff
        /*05dc*/ 	.word	0x00000000
        /*05e0*/ 	.short	0x010a
        /*05e2*/ 	.byte	0x04
	.zero		1


	//   ....[78]....
        /*05e4*/ 	.word	0x00002c30
        /*05e8*/ 	.word	0x000000ff
        /*05ec*/ 	.word	0x00000000
        /*05f0*/ 	.short	0x010a
        /*05f2*/ 	.byte	0x04
	.zero		1


	//   ....[79]....
        /*05f4*/ 	.word	0x00002cc0
        /*05f8*/ 	.word	0x000000ff
        /*05fc*/ 	.word	0x00000000
        /*0600*/ 	.short	0x010a
        /*0602*/ 	.byte	0x04
	.zero		1


	//   ....[80]....
        /*0604*/ 	.word	0x00002d50
        /*0608*/ 	.word	0x000000ff
        /*060c*/ 	.word	0x00000000
        /*0610*/ 	.short	0x010a
        /*0612*/ 	.byte	0x04
	.zero		1


	//   ....[81]....
        /*0614*/ 	.word	0x00002de0
        /*0618*/ 	.word	0x000000ff
        /*061c*/ 	.word	0x00000000
        /*0620*/ 	.short	0x010a
        /*0622*/ 	.byte	0x04
	.zero		1


	//   ....[82]....
        /*0624*/ 	.word	0x00002e70
        /*0628*/ 	.word	0x000000ff
        /*062c*/ 	.word	0x00000000
        /*0630*/ 	.short	0x010a
        /*0632*/ 	.byte	0x04
	.zero		1


	//   ....[83]....
        /*0634*/ 	.word	0x00002f00
        /*0638*/ 	.word	0x000000ff
        /*063c*/ 	.word	0x00000000
        /*0640*/ 	.short	0x010a
        /*0642*/ 	.byte	0x04
	.zero		1


	//   ....[84]....
        /*0644*/ 	.word	0x00002f90
        /*0648*/ 	.word	0x000000ff
        /*064c*/ 	.word	0x00000000
        /*0650*/ 	.short	0x010a
        /*0652*/ 	.byte	0x04
	.zero		1


	//   ....[85]....
        /*0654*/ 	.word	0x00003020
        /*0658*/ 	.word	0x000000ff
        /*065c*/ 	.word	0x00000000
        /*0660*/ 	.short	0x010a
        /*0662*/ 	.byte	0x04
	.zero		1


	//   ....[86]....
        /*0664*/ 	.word	0x000030c0
        /*0668*/ 	.word	0x00000000
        /*066c*/ 	.word	0x00000000
        /*0670*/ 	.short	0x010a
        /*0672*/ 	.byte	0xff
	.zero		1


	//   ....[87]....
        /*0674*/ 	.word	0x000031f0
        /*0678*/ 	.word	0x00000000
        /*067c*/ 	.word	0x000001b0
        /*0680*/ 	.short	0x010a
        /*0682*/ 	.byte	0xff
	.zero		1


	//   ....[88]....
        /*0684*/ 	.word	0x00003260
        /*0688*/ 	.word	0x00000000
        /*068c*/ 	.word	0x00000000
        /*0690*/ 	.short	0x0101
        /*0692*/ 	.byte	0xff
	.zero		1


	//   ....[89]....
        /*0694*/ 	.word	0x00003280
        /*0698*/ 	.word	0x000000ff
        /*069c*/ 	.word	0x00000160
        /*06a0*/ 	.short	0x010a
        /*06a2*/ 	.byte	0x05
	.zero		1


	//   ....[90]....
        /*06a4*/ 	.word	0x000033a0
        /*06a8*/ 	.word	0x00000000
        /*06ac*/ 	.word	0x00000150
        /*06b0*/ 	.short	0x010a
        /*06b2*/ 	.byte	0xff
	.zero		1


	//   ....[91]....
        /*06b4*/ 	.word	0x000034a0
        /*06b8*/ 	.word	0x00000000
        /*06bc*/ 	.word	0x00000000
        /*06c0*/ 	.short	0x0101
        /*06c2*/ 	.byte	0xff
	.zero		1


	//   ....[92]....
        /*06c4*/ 	.word	0x00003530
        /*06c8*/ 	.word	0x000000ff
        /*06cc*/ 	.word	0x00000160
        /*06d0*/ 	.short	0x0106
        /*06d2*/ 	.byte	0x05
	.zero		1


	//   ....[93]....
        /*06d4*/ 	.word	0x00003550
        /*06d8*/ 	.word	0x000000ff
        /*06dc*/ 	.word	0x00000160
        /*06e0*/ 	.short	0x010a
        /*06e2*/ 	.byte	0x05
	.zero		1


	//   ....[94]....
        /*06e4*/ 	.word	0x000035e0
        /*06e8*/ 	.word	0x000000ff
        /*06ec*/ 	.word	0x00000160
        /*06f0*/ 	.short	0x0106
        /*06f2*/ 	.byte	0x04
	.zero		1


	//   ....[95]....
        /*06f4*/ 	.word	0x00003620
        /*06f8*/ 	.word	0x00000000
        /*06fc*/ 	.word	0x00000160
        /*0700*/ 	.short	0x010a
        /*0702*/ 	.byte	0xff
	.zero		1


	//   ....[96]....
        /*0704*/ 	.word	0x00003860
        /*0708*/ 	.word	0x000000ff
        /*070c*/ 	.word	0x00000008
        /*0710*/ 	.short	0x010a
        /*0712*/ 	.byte	0x05
	.zero		1


	//   ....[97]....
        /*0714*/ 	.word	0x00003880
        /*0718*/ 	.word	0x000000ff
        /*071c*/ 	.word	0x00000008
        /*0720*/ 	.short	0x010a
        /*0722*/ 	.byte	0x05
	.zero		1


	//   ....[98]....
        /*0724*/ 	.word	0x00003a10
        /*0728*/ 	.word	0x000000ff
        /*072c*/ 	.word	0x00000008
        /*0730*/ 	.short	0x010a
        /*0732*/ 	.byte	0x05
	.zero		1


	//   ....[99]....
        /*0734*/ 	.word	0x00003a30
        /*0738*/ 	.word	0x000000ff
        /*073c*/ 	.word	0x00000008
        /*0740*/ 	.short	0x010a
        /*0742*/ 	.byte	0x05
	.zero		1


	//   ....[100]....
        /*0744*/ 	.word	0x00003af0
        /*0748*/ 	.word	0x000000ff
        /*074c*/ 	.word	0x00000000
        /*0750*/ 	.short	0x0101
        /*0752*/ 	.byte	0x04
	.zero		1


	//   ....[101]....
        /*0754*/ 	.word	0x00003e30
        /*0758*/ 	.word	0x00000000
        /*075c*/ 	.word	0x00000150
        /*0760*/ 	.short	0x010a
        /*0762*/ 	.byte	0xff
	.zero		1


	//   ....[102]....
        /*0764*/ 	.word	0x00003ef0
        /*0768*/ 	.word	0x00000000
        /*076c*/ 	.word	0x00000000
        /*0770*/ 	.short	0x0101
        /*0772*/ 	.byte	0xff
	.zero		1


	//   ....[103]....
        /*0774*/ 	.word	0x00003fb0
        /*0778*/ 	.word	0x000000ff
        /*077c*/ 	.word	0x00000000
        /*0780*/ 	.short	0x010a
        /*0782*/ 	.byte	0x08
	.zero		1


	//   ....[104]....
        /*0784*/ 	.word	0x00003fc0
        /*0788*/ 	.word	0x000000ff
        /*078c*/ 	.word	0x00000190
        /*0790*/ 	.short	0x010a
        /*0792*/ 	.byte	0x09
	.zero		1


	//   ....[105]....
        /*0794*/ 	.word	0x00004070
        /*0798*/ 	.word	0x000000ff
        /*079c*/ 	.word	0x00000000
        /*07a0*/ 	.short	0x010a
        /*07a2*/ 	.byte	0x08
	.zero		1


	//   ....[106]....
        /*07a4*/ 	.word	0x000041a0
        /*07a8*/ 	.word	0x000000ff
        /*07ac*/ 	.word	0x00000000
        /*07b0*/ 	.short	0x010a
        /*07b2*/ 	.byte	0x1e
	.zero		1


	//   ....[107]....
        /*07b4*/ 	.word	0x000044a0
        /*07b8*/ 	.word	0x000000ff
        /*07bc*/ 	.word	0x00000000
        /*07c0*/ 	.short	0x010a
        /*07c2*/ 	.byte	0x08
	.zero		1


	//   ....[108]....
        /*07c4*/ 	.word	0x00004530
        /*07c8*/ 	.word	0x000000ff
        /*07cc*/ 	.word	0x00000000
        /*07d0*/ 	.short	0x010a
        /*07d2*/ 	.byte	0x08
	.zero		1


	//   ....[109]....
        /*07d4*/ 	.word	0x000045c0
        /*07d8*/ 	.word	0x000000ff
        /*07dc*/ 	.word	0x00000000
        /*07e0*/ 	.short	0x010a
        /*07e2*/ 	.byte	0x08
	.zero		1


	//   ....[110]....
        /*07e4*/ 	.word	0x00004660
        /*07e8*/ 	.word	0x00000000
        /*07ec*/ 	.word	0x00000000
        /*07f0*/ 	.short	0x010a
        /*07f2*/ 	.byte	0xff
	.zero		1


	//   ....[111]....
        /*07f4*/ 	.word	0x000046a0
        /*07f8*/ 	.word	0x00000000
        /*07fc*/ 	.word	0x00000000
        /*0800*/ 	.short	0x010a
        /*0802*/ 	.byte	0xff
	.zero		1


	//   ....[112]....
        /*0804*/ 	.word	0x00004710
        /*0808*/ 	.word	0x000000ff
        /*080c*/ 	.word	0x00000000
        /*0810*/ 	.short	0x0101
        /*0812*/ 	.byte	0x07
	.zero		1


	//   ....[113]....
        /*0814*/ 	.word	0x00004750
        /*0818*/ 	.word	0x000000ff
        /*081c*/ 	.word	0x000001d0
        /*0820*/ 	.short	0x010a
        /*0822*/ 	.byte	0x05
	.zero		1


	//   ....[114]....
        /*0824*/ 	.word	0x000047c0
        /*0828*/ 	.word	0x000000ff
        /*082c*/ 	.word	0x00000000
        /*0830*/ 	.short	0x0101
        /*0832*/ 	.byte	0x07
	.zero		1


	//   ....[115]....
        /*0834*/ 	.word	0x00004bb0
        /*0838*/ 	.word	0x00000000
        /*083c*/ 	.word	0x00000150
        /*0840*/ 	.short	0x010a
        /*0842*/ 	.byte	0xff
	.zero		1


	//   ....[116]....
        /*0844*/ 	.word	0x00004c70
        /*0848*/ 	.word	0x00000000
        /*084c*/ 	.word	0x00000000
        /*0850*/ 	.short	0x0101
        /*0852*/ 	.byte	0xff
	.zero		1


	//   ....[117]....
        /*0854*/ 	.word	0x00004f90
        /*0858*/ 	.word	0x000000ff
        /*085c*/ 	.word	0x00000148
        /*0860*/ 	.short	0x010a
        /*0862*/ 	.byte	0x0d
	.zero		1


	//   ....[118]....
        /*0864*/ 	.word	0x000051b0
        /*0868*/ 	.word	0x000000ff
        /*086c*/ 	.word	0x00000128
        /*0870*/ 	.short	0x010a
        /*0872*/ 	.byte	0x10
	.zero		1


	//   ....[119]....
        /*0874*/ 	.word	0x00005430
        /*0878*/ 	.word	0x000000ff
        /*087c*/ 	.word	0x00000110
        /*0880*/ 	.short	0x010b
        /*0882*/ 	.byte	0x10
	.zero		1


	//   ....[120]....
        /*0884*/ 	.word	0x000054a0
        /*0888*/ 	.word	0x000000ff
        /*088c*/ 	.word	0x00000000
        /*0890*/ 	.short	0x0101
        /*0892*/ 	.byte	0x11
	.zero		1


	//   ....[121]....
        /*0894*/ 	.word	0x000054b0
        /*0898*/ 	.word	0x000000ff
        /*089c*/ 	.word	0x00000128
        /*08a0*/ 	.short	0x010a
        /*08a2*/ 	.byte	0x0e
	.zero		1


	//   ....[122]....
        /*08a4*/ 	.word	0x00005760
        /*08a8*/ 	.word	0x000000ff
        /*08ac*/ 	.word	0x00000110
        /*08b0*/ 	.short	0x010b
        /*08b2*/ 	.byte	0x0e
	.zero		1


	//   ....[123]....
        /*08b4*/ 	.word	0x000057d0
        /*08b8*/ 	.word	0x000000ff
        /*08bc*/ 	.word	0x00000000
        /*08c0*/ 	.short	0x0101
        /*08c2*/ 	.byte	0x15
	.zero		1


	//   ....[124]....
        /*08c4*/ 	.word	0x00005820
        /*08c8*/ 	.word	0x000000ff
        /*08cc*/ 	.word	0x00000000
        /*08d0*/ 	.short	0x010a
        /*08d2*/ 	.byte	0x04
	.zero		1


	//   ....[125]....
        /*08d4*/ 	.word	0x000058b0
        /*08d8*/ 	.word	0x000000ff
        /*08dc*/ 	.word	0x00000000
        /*08e0*/ 	.short	0x010a
        /*08e2*/ 	.byte	0x04
	.zero		1


	//   ....[126]....
        /*08e4*/ 	.word	0x00005950
        /*08e8*/ 	.word	0x00000000
        /*08ec*/ 	.word	0x00000000
        /*08f0*/ 	.short	0x010a
        /*08f2*/ 	.byte	0xff
	.zero		1


	//   ....[127]....
        /*08f4*/ 	.word	0x00005c20
        /*08f8*/ 	.word	0x00000000
        /*08fc*/ 	.word	0x00000150
        /*0900*/ 	.short	0x010a
        /*0902*/ 	.byte	0xff
	.zero		1


	//   ....[128]....
        /*0904*/ 	.word	0x00005ce0
        /*0908*/ 	.word	0x00000000
        /*090c*/ 	.word	0x00000000
        /*0910*/ 	.short	0x0101
        /*0912*/ 	.byte	0xff
	.zero		1


	//   ....[129]....
        /*0914*/ 	.word	0x000067e0
        /*0918*/ 	.word	0x00000002
        /*091c*/ 	.word	0x00000110
        /*0920*/ 	.short	0x010a
        /*0922*/ 	.byte	0xff
	.zero		1


	//   ....[130]....
        /*0924*/ 	.word	0x00006830
        /*0928*/ 	.word	0x00000010
        /*092c*/ 	.word	0x00000170
        /*0930*/ 	.short	0x010a
        /*0932*/ 	.byte	0xff
	.zero		1


	//   ....[131]....
        /*0934*/ 	.word	0x00006ab0
        /*0938*/ 	.word	0x00000044
        /*093c*/ 	.word	0x00000110
        /*0940*/ 	.short	0x010a
        /*0942*/ 	.byte	0xff
	.zero		1


	//   ....[132]....
        /*0944*/ 	.word	0x00006c20
        /*0948*/ 	.word	0x0000003d
        /*094c*/ 	.word	0x00000170
        /*0950*/ 	.short	0x010a
        /*0952*/ 	.byte	0xff
	.zero		1


	//   ....[133]....
        /*0954*/ 	.word	0x00006ef0
        /*0958*/ 	.word	0x0000003d
        /*095c*/ 	.word	0x00000000
        /*0960*/ 	.short	0x0101
        /*0962*/ 	.byte	0xff
	.zero		1


	//   ....[134]....
        /*0964*/ 	.word	0x00008fc0
        /*0968*/ 	.word	0x00000000
        /*096c*/ 	.word	0x00000000
        /*0970*/ 	.short	0x0101
        /*0972*/ 	.byte	0xff
	.zero		1


	//   ....[135]....
        /*0974*/ 	.word	0x00009050
        /*0978*/ 	.word	0x00000002
        /*097c*/ 	.word	0x00000110
        /*0980*/ 	.short	0x010a
        /*0982*/ 	.byte	0xff
	.zero		1


	//   ....[136]....
        /*0984*/ 	.word	0x000092e0
        /*0988*/ 	.word	0x00000000
        /*098c*/ 	.word	0x00000000
        /*0990*/ 	.short	0x0101
        /*0992*/ 	.byte	0xff
	.zero		1


	//   ....[137]....
        /*0994*/ 	.word	0x00009300
        /*0998*/ 	.word	0x00000002
        /*099c*/ 	.word	0x000001c0
        /*09a0*/ 	.short	0x010a
        /*09a2*/ 	.byte	0xff
	.zero		1


	//   ....[138]....
        /*09a4*/ 	.word	0x00009360
        /*09a8*/ 	.word	0x00000002
        /*09ac*/ 	.word	0x00000088
        /*09b0*/ 	.short	0x010a
        /*09b2*/ 	.byte	0xff
	.zero		1


	//   ....[139]....
        /*09b4*/ 	.word	0x000093c0
        /*09b8*/ 	.word	0x00000002
        /*09bc*/ 	.word	0x00000088
        /*09c0*/ 	.short	0x010a
        /*09c2*/ 	.byte	0xff
	.zero		1


	//   ....[140]....
        /*09c4*/ 	.word	0x00009410
        /*09c8*/ 	.word	0x00000002
        /*09cc*/ 	.word	0x00000150
        /*09d0*/ 	.short	0x010a
        /*09d2*/ 	.byte	0xff
	.zero		1


	//   ....[141]....
        /*09d4*/ 	.word	0x00009470
        /*09d8*/ 	.word	0x00000000
        /*09dc*/ 	.word	0x00000000
        /*09e0*/ 	.short	0x010a
        /*09e2*/ 	.byte	0xff
	.zero		1


	//   ....[142]....
        /*09e4*/ 	.word	0x000094d0
        /*09e8*/ 	.word	0x00000000
        /*09ec*/ 	.word	0x00000000
        /*09f0*/ 	.short	0x010a
        /*09f2*/ 	.byte	0xff
	.zero		1


	//   ....[143]....
        /*09f4*/ 	.word	0x00009530
        /*09f8*/ 	.word	0x00000000
        /*09fc*/ 	.word	0x00000000
        /*0a00*/ 	.short	0x010a
        /*0a02*/ 	.byte	0xff
	.zero		1


	//   ....[144]....
        /*0a04*/ 	.word	0x00009590
        /*0a08*/ 	.word	0x00000000
        /*0a0c*/ 	.word	0x00000000
        /*0a10*/ 	.short	0x010a
        /*0a12*/ 	.byte	0xff
	.zero		1


	//   ....[145]....
        /*0a14*/ 	.word	0x000095f0
        /*0a18*/ 	.word	0x00000000
        /*0a1c*/ 	.word	0x00000000
        /*0a20*/ 	.short	0x010a
        /*0a22*/ 	.byte	0xff
	.zero		1


	//   ....[146]....
        /*0a24*/ 	.word	0x00009650
        /*0a28*/ 	.word	0x00000000
        /*0a2c*/ 	.word	0x00000000
        /*0a30*/ 	.short	0x010a
        /*0a32*/ 	.byte	0xff
	.zero		1


	//   ....[147]....
        /*0a34*/ 	.word	0x000096b0
        /*0a38*/ 	.word	0x00000000
        /*0a3c*/ 	.word	0x00000000
        /*0a40*/ 	.short	0x010a
        /*0a42*/ 	.byte	0xff
	.zero		1


	//   ....[148]....
        /*0a44*/ 	.word	0x00009710
        /*0a48*/ 	.word	0x00000000
        /*0a4c*/ 	.word	0x00000000
        /*0a50*/ 	.short	0x010a
        /*0a52*/ 	.byte	0xff
	.zero		1


	//   ....[149]....
        /*0a54*/ 	.word	0x00009770
        /*0a58*/ 	.word	0x00000000
        /*0a5c*/ 	.word	0x00000000
        /*0a60*/ 	.short	0x010a
        /*0a62*/ 	.byte	0xff
	.zero		1


	//   ....[150]....
        /*0a64*/ 	.word	0x000097d0
        /*0a68*/ 	.word	0x00000000
        /*0a6c*/ 	.word	0x00000000
        /*0a70*/ 	.short	0x010a
        /*0a72*/ 	.byte	0xff
	.zero		1


	//   ....[151]....
        /*0a74*/ 	.word	0x00009830
        /*0a78*/ 	.word	0x00000000
        /*0a7c*/ 	.word	0x00000000
        /*0a80*/ 	.short	0x010a
        /*0a82*/ 	.byte	0xff
	.zero		1


	//   ....[152]....
        /*0a84*/ 	.word	0x00009890
        /*0a88*/ 	.word	0x00000000
        /*0a8c*/ 	.word	0x00000000
        /*0a90*/ 	.short	0x010a
        /*0a92*/ 	.byte	0xff
	.zero		1


	//   ....[153]....
        /*0a94*/ 	.word	0x000098f0
        /*0a98*/ 	.word	0x00000000
        /*0a9c*/ 	.word	0x00000000
        /*0aa0*/ 	.short	0x010a
        /*0aa2*/ 	.byte	0xff
	.zero		1


	//   ....[154]....
        /*0aa4*/ 	.word	0x00009950
        /*0aa8*/ 	.word	0x00000000
        /*0aac*/ 	.word	0x00000000
        /*0ab0*/ 	.short	0x010a
        /*0ab2*/ 	.byte	0xff
	.zero		1


	//   ....[155]....
        /*0ab4*/ 	.word	0x000099b0
        /*0ab8*/ 	.word	0x00000000
        /*0abc*/ 	.word	0x00000000
        /*0ac0*/ 	.short	0x010a
        /*0ac2*/ 	.byte	0xff
	.zero		1


	//   ....[156]....
        /*0ac4*/ 	.word	0x00009a10
        /*0ac8*/ 	.word	0x00000000
        /*0acc*/ 	.word	0x00000000
        /*0ad0*/ 	.short	0x010a
        /*0ad2*/ 	.byte	0xff
	.zero		1


	//   ....[157]....
        /*0ad4*/ 	.word	0x00009a60
        /*0ad8*/ 	.word	0x00000000
        /*0adc*/ 	.word	0x000001b0
        /*0ae0*/ 	.short	0x010a
        /*0ae2*/ 	.byte	0xff
	.zero		1


	//   ....[158]....
        /*0ae4*/ 	.word	0x00009ac0
        /*0ae8*/ 	.word	0x00000000
        /*0aec*/ 	.word	0x00000160
        /*0af0*/ 	.short	0x010a
        /*0af2*/ 	.byte	0xff
	.zero		1


	//   ....[159]....
        /*0af4*/ 	.word	0x00009b10
        /*0af8*/ 	.word	0x00000000
        /*0afc*/ 	.word	0x00000150
        /*0b00*/ 	.short	0x010a
        /*0b02*/ 	.byte	0xff
	.zero		1


	//   ....[160]....
        /*0b04*/ 	.word	0x00009b70
        /*0b08*/ 	.word	0x00000000
        /*0b0c*/ 	.word	0x00000160
        /*0b10*/ 	.short	0x010a
        /*0b12*/ 	.byte	0xff
	.zero		1


	//   ....[161]....
        /*0b14*/ 	.word	0x00009bd0
        /*0b18*/ 	.word	0x00000004
        /*0b1c*/ 	.word	0x00000008
        /*0b20*/ 	.short	0x010a
        /*0b22*/ 	.byte	0xff
	.zero		1


	//   ....[162]....
        /*0b24*/ 	.word	0x00009cb0
        /*0b28*/ 	.word	0x00000002
        /*0b2c*/ 	.word	0x00000008
        /*0b30*/ 	.short	0x010a
        /*0b32*/ 	.byte	0xff
	.zero		1


	//   ....[163]....
        /*0b34*/ 	.word	0x00009d00
        /*0b38*/ 	.word	0x00000000
        /*0b3c*/ 	.word	0x00000150
        /*0b40*/ 	.short	0x010a
        /*0b42*/ 	.byte	0xff
	.zero		1


	//   ....[164]....
        /*0b44*/ 	.word	0x00009d60
        /*0b48*/ 	.word	0x00000000
        /*0b4c*/ 	.word	0x00000190
        /*0b50*/ 	.short	0x010a
        /*0b52*/ 	.byte	0xff
	.zero		1


	//   ....[165]....
        /*0b54*/ 	.word	0x00009dc0
        /*0b58*/ 	.word	0x00000000
        /*0b5c*/ 	.word	0x00000000
        /*0b60*/ 	.short	0x010a
        /*0b62*/ 	.byte	0xff
	.zero		1


	//   ....[166]....
        /*0b64*/ 	.word	0x00009e20
        /*0b68*/ 	.word	0x00000000
        /*0b6c*/ 	.word	0x00000000
        /*0b70*/ 	.short	0x010a
        /*0b72*/ 	.byte	0xff
	.zero		1


	//   ....[167]....
        /*0b74*/ 	.word	0x00009e80
        /*0b78*/ 	.word	0x00000000
        /*0b7c*/ 	.word	0x00000000
        /*0b80*/ 	.short	0x010a
        /*0b82*/ 	.byte	0xff
	.zero		1


	//   ....[168]....
        /*0b84*/ 	.word	0x00009ee0
        /*0b88*/ 	.word	0x00000000
        /*0b8c*/ 	.word	0x00000000
        /*0b90*/ 	.short	0x010a
        /*0b92*/ 	.byte	0xff
	.zero		1


	//   ....[169]....
        /*0b94*/ 	.word	0x00009f40
        /*0b98*/ 	.word	0x00000000
        /*0b9c*/ 	.word	0x000001d0
        /*0ba0*/ 	.short	0x010a
        /*0ba2*/ 	.byte	0xff
	.zero		1


	//   ....[170]....
        /*0ba4*/ 	.word	0x00009f90
        /*0ba8*/ 	.word	0x00000000
        /*0bac*/ 	.word	0x00000150
        /*0bb0*/ 	.short	0x010a
        /*0bb2*/ 	.byte	0xff
	.zero		1


	//   ....[171]....
        /*0bb4*/ 	.word	0x00009ff0
        /*0bb8*/ 	.word	0x00000000
        /*0bbc*/ 	.word	0x00000148
        /*0bc0*/ 	.short	0x010a
        /*0bc2*/ 	.byte	0xff
	.zero		1


	//   ....[172]....
        /*0bc4*/ 	.word	0x0000a050
        /*0bc8*/ 	.word	0x00000000
        /*0bcc*/ 	.word	0x00000128
        /*0bd0*/ 	.short	0x010a
        /*0bd2*/ 	.byte	0xff
	.zero		1


	//   ....[173]....
        /*0bd4*/ 	.word	0x0000a0b0
        /*0bd8*/ 	.word	0x00000000
        /*0bdc*/ 	.word	0x00000128
        /*0be0*/ 	.short	0x010a
        /*0be2*/ 	.byte	0xff
	.zero		1


	//   ....[174]....
        /*0be4*/ 	.word	0x0000a110
        /*0be8*/ 	.word	0x00000000
        /*0bec*/ 	.word	0x00000000
        /*0bf0*/ 	.short	0x010a
        /*0bf2*/ 	.byte	0xff
	.zero		1


	//   ....[175]....
        /*0bf4*/ 	.word	0x0000a170
        /*0bf8*/ 	.word	0x00000000
        /*0bfc*/ 	.word	0x00000000
        /*0c00*/ 	.short	0x010a
        /*0c02*/ 	.byte	0xff
	.zero		1


	//   ....[176]....
        /*0c04*/ 	.word	0x0000a1c0
        /*0c08*/ 	.word	0x00000000
        /*0c0c*/ 	.word	0x00000150
        /*0c10*/ 	.short	0x010a
        /*0c12*/ 	.byte	0xff
	.zero		1


	//   ....[177]....
        /*0c14*/ 	.word	0x0000a210
        /*0c18*/ 	.word	0x00000044
        /*0c1c*/ 	.word	0x00000110
        /*0c20*/ 	.short	0x010a
        /*0c22*/ 	.byte	0xff
	.zero		1


	//   ....[178]....
        /*0c24*/ 	.word	0x0000a260
        /*0c28*/ 	.word	0x0000003d
        /*0c2c*/ 	.word	0x00000170
        /*0c30*/ 	.short	0x010a
        /*0c32*/ 	.byte	0xff
	.zero		1


	//----- nvinfo : EIATTR_NUM_MBARRIERS
	.align		4
.L_47:
        /*0c34*/ 	.byte	0x03, 0x38
        /*0c36*/ 	.short	0x003b


	//----- nvinfo : EIATTR_EXIT_INSTR_OFFSETS
	.align		4
        /*0c38*/ 	.byte	0x04, 0x1c
        /*0c3a*/ 	.short	(.L_49 - .L_48)


	//   ....[0]....
.L_48:
        /*0c3c*/ 	.word	0x000030f0


	//   ....[1]....
        /*0c40*/ 	.word	0x000035f0


	//   ....[2]....
        /*0c44*/ 	.word	0x00003650


	//   ....[3]....
        /*0c48*/ 	.word	0x000049d0


	//   ....[4]....
        /*0c4c*/ 	.word	0x00005980


	//   ....[5]....
        /*0c50*/ 	.word	0x000059c0


	//   ....[6]....
        /*0c54*/ 	.word	0x000091c0


	//   ....[7]....
        /*0c58*/ 	.word	0x00009240


	//   ....[8]....
        /*0c5c*/ 	.word	0x00009270


	//   ....[9]....
        /*0c60*/ 	.word	0x000092f0


	//----- nvinfo : EIATTR_MAX_THREADS
	.align		4
.L_49:
        /*0c64*/ 	.byte	0x04, 0x05
        /*0c66*/ 	.short	(.L_51 - .L_50)
.L_50:
        /*0c68*/ 	.word	0x00000100
        /*0c6c*/ 	.word	0x00000001
        /*0c70*/ 	.word	0x00000001


	//----- nvinfo : EIATTR_CRS_STACK_SIZE
	.align		4
.L_51:
        /*0c74*/ 	.byte	0x04, 0x1e
        /*0c76*/ 	.short	(.L_53 - .L_52)
.L_52:
        /*0c78*/ 	.word	0x00000000


	//----- nvinfo : EIATTR_CBANK_PARAM_SIZE
	.align		4
.L_53:
        /*0c7c*/ 	.byte	0x03, 0x19
        /*0c7e*/ 	.short	0x0800


	//----- nvinfo : EIATTR_PARAM_CBANK
	.align		4
        /*0c80*/ 	.byte	0x04, 0x0a
        /*0c82*/ 	.short	(.L_55 - .L_54)
	.align		4
.L_54:
        /*0c84*/ 	.word	index@(.nv.constant0._ZN7cutlass13device_kernelINS_4gemm6kernel13GemmUniversalIN4cute5tupleIJiiiiEEENS1_10collective13CollectiveMmaINS1_35MainloopSm100TmaUmmaWarpSpecializedILi17ELi2ELi4ENS5_IJNS4_1CILi2EEENSA_ILi1EEESC_EEEEENS5_IJNSA_ILi128EEENSA_ILi64EEESG_EEENS_6half_tENS5_IJlSC_lEEESI_SJ_NS4_8TiledMMAINS4_8MMA_AtomIJNS4_26SM100_MMA_F16BF16_2x1SM_SSISI_SI_fLi128ELi64ELNS4_4UMMA5MajorE0ELSO_0ELNSN_7ScaleInE0ELSP_0EEEEEENS4_6LayoutINS5_IJSC_SC_SC_EEENS5_IJNSA_ILi0EEESU_SU_EEEEENS5_IJNS4_10UnderscoreESX_SX_EEEEENS4_18SM100_TMA_2SM_LOADENS4_14ComposedLayoutINS4_7SwizzleILi3ELi4ELi3EEENS4_18smem_ptr_flag_bitsILi16EEENSS_INS5_IJNSA_ILi8EEESG_EEENS5_IJSG_SC_EEEEEEEvNS4_8identityES10_S1A_vS1B_EENS_8epilogue10collective18CollectiveEpilogueINS1D_23Sm100TmaWarpSpecializedILi3ELi2ELi16ELb1ELb0EEEJNS5_IJSG_SG_SG_EEENS5_IJNSS_ISG_SC_EENSS_INS5_IJNSA_ILi16EEESB_EEENS5_IJSC_NSA_ILi32EEEEEEEEEEESI_SJ_SI_SJ_NS1D_6fusion15FusionCallbacksIS1H_NS1Q_13LinCombEltActINS1D_6thread4GELUESI_fSI_fLNS_15FloatRoundStyleE2EEES1I_S1P_JEEENS4_5SM1004TMEM4LOAD26SM100_TMEM_LOAD_32dp32b16xENS4_13SM90_TMA_LOADENS11_INS12_ILi1ELi4ELi3EEES15_NSS_INS5_IJS16_S1K_EEENS5_IJS1K_SC_EEEEEEENS4_39AutoVectorizingCopyWithAssumedAlignmentILi128EEENS4_14SM90_TMA_STOREES27_S29_S29_EEEvvEEEEvNT_6ParamsE)
        /*0c88*/ 	.short	0x0380
        /*0c8a*/ 	.short	0x0800


	//----- nvinfo : EIATTR_SW_WAR
	.align		4
.L_55:
        /*0c8c*/ 	.byte	0x04, 0x36
        /*0c8e*/ 	.short	(.L_57 - .L_56)
.L_56:
        /*0c90*/ 	.word	0x00000008
.L_57:


//--------------------- .nv.callgraph             --------------------------
	.section	.nv.callgraph,"",@"SHT_CUDA_CALLGRAPH"
	.align	4
	.sectionentsize	8
	.align		4
        /*0000*/ 	.word	0x00000000
	.align		4
        /*0004*/ 	.word	0xffffffff
	.align		4
        /*0008*/ 	.word	index@(_ZN7cutlass13device_kernelINS_4gemm6kernel13GemmUniversalIN4cute5tupleIJiiiiEEENS1_10collective13CollectiveMmaINS1_35MainloopSm100TmaUmmaWarpSpecializedILi17ELi2ELi4ENS5_IJNS4_1CILi2EEENSA_ILi1EEESC_EEEEENS5_IJNSA_ILi128EEENSA_ILi64EEESG_EEENS_6half_tENS5_IJlSC_lEEESI_SJ_NS4_8TiledMMAINS4_8MMA_AtomIJNS4_26SM100_MMA_F16BF16_2x1SM_SSISI_SI_fLi128ELi64ELNS4_4UMMA5MajorE0ELSO_0ELNSN_7ScaleInE0ELSP_0EEEEEENS4_6LayoutINS5_IJSC_SC_SC_EEENS5_IJNSA_ILi0EEESU_SU_EEEEENS5_IJNS4_10UnderscoreESX_SX_EEEEENS4_18SM100_TMA_2SM_LOADENS4_14ComposedLayoutINS4_7SwizzleILi3ELi4ELi3EEENS4_18smem_ptr_flag_bitsILi16EEENSS_INS5_IJNSA_ILi8EEESG_EEENS5_IJSG_SC_EEEEEEEvNS4_8identityES10_S1A_vS1B_EENS_8epilogue10collective18CollectiveEpilogueINS1D_23Sm100TmaWarpSpecializedILi3ELi2ELi16ELb1ELb0EEEJNS5_IJSG_SG_SG_EEENS5_IJNSS_ISG_SC_EENSS_INS5_IJNSA_ILi16EEESB_EEENS5_IJSC_NSA_ILi32EEEEEEEEEEESI_SJ_SI_SJ_NS1D_6fusion15FusionCallbacksIS1H_NS1Q_13LinCombEltActINS1D_6thread4GELUESI_fSI_fLNS_15FloatRoundStyleE2EEES1I_S1P_JEEENS4_5SM1004TMEM4LOAD26SM100_TMEM_LOAD_32dp32b16xENS4_13SM90_TMA_LOADENS11_INS12_ILi1ELi4ELi3EEES15_NSS_INS5_IJS16_S1K_EEENS5_IJS1K_SC_EEEEEEENS4_39AutoVectorizingCopyWithAssumedAlignmentILi128EEENS4_14SM90_TMA_STOREES27_S29_S29_EEEvvEEEEvNT_6ParamsE)
	.align		4
        /*000c*/ 	.word	index@(__assertfail)
	.align		4
        /*0010*/ 	.word	0x00000000
	.align		4
        /*0014*/ 	.word	0xfffffffe
	.align		4
        /*0018*/ 	.word	0x00000000
	.align		4
        /*001c*/ 	.word	0xfffffffd
	.align		4
        /*0020*/ 	.word	0x00000000
	.align		4
        /*0024*/ 	.word	0xfffffffc


//--------------------- .nv.constant4             --------------------------
	.section	.nv.constant4,"a",@progbits
	.align	8
	.align		8
.nv.constant4:
        /*0000*/ 	.dword	__assertfail
	.align		8
        /*0008*/ 	.dword	__unnamed_1
	.align		8
        /*0010*/ 	.dword	__unnamed_2
	.align		8
        /*0018*/ 	.dword	_ZN39_INTERNAL_81f4d858_4_k_cu_63132c87_29694cuda3std3__45__cpo5beginE
	.align		8
        /*0020*/ 	.dword	_ZN39_INTERNAL_81f4d858_4_k_cu_63132c87_29694cuda3std3__45__cpo3endE
	.align		8
        /*0028*/ 	.dword	_ZN39_INTERNAL_81f4d858_4_k_cu_63132c87_29694cuda3std3__45__cpo6cbeginE
	.align		8
        /*0030*/ 	.dword	_ZN39_INTERNAL_81f4d858_4_k_cu_63132c87_29694cuda3std3__45__cpo4cendE
	.align		8
        /*0038*/ 	.dword	_ZN39_INTERNAL_81f4d858_4_k_cu_63132c87_29694cuda3std3__441_GLOBAL__N__81f4d858_4_k_cu_63132c87_29696ignoreE
	.align		8
        /*0040*/ 	.dword	_ZN39_INTERNAL_81f4d858_4_k_cu_63132c87_29694cuda3std3__419piecewise_constructE
	.align		8
        /*0048*/ 	.dword	_ZN39_INTERNAL_81f4d858_4_k_cu_63132c87_29694cuda3std3__48in_placeE
	.align		8
        /*0050*/ 	.dword	_ZN39_INTERNAL_81f4d858_4_k_cu_63132c87_29694cuda3std6ranges3__45__cpo4swapE
	.align		8
        /*0058*/ 	.dword	_ZN39_INTERNAL_81f4d858_4_k_cu_63132c87_29694cuda3std6ranges3__45__cpo9iter_moveE
	.align		8
        /*0060*/ 	.dword	_ZN39_INTERNAL_81f4d858_4_k_cu_63132c87_29694cute7productE
	.align		8
        /*0068*/ 	.dword	_ZN39_INTERNAL_81f4d858_4_k_cu_63132c87_29694cute1_E
	.align		8
        /*0070*/ 	.dword	$str$25
	.align		8
        /*0078*/ 	.dword	$str$26
	.align		8
        /*0080*/ 	.dword	$str$27
	.align		8
        /*0088*/ 	.dword	$str$28


//--------------------- .text._ZN7cutlass13device_kernelINS_4gemm6kernel13GemmUniversalIN4cute5tupleIJiiiiEEENS1_10collective13CollectiveMmaINS1_35MainloopSm100TmaUmmaWarpSpecializedILi17ELi2ELi4ENS5_IJNS4_1CILi2EEENSA_ILi1EEESC_EEEEENS5_IJNSA_ILi128EEENSA_ILi64EEESG_EEENS_6half_tENS5_IJlSC_lEEESI_SJ_NS4_8TiledMMAINS4_8MMA_AtomIJNS4_26SM100_MMA_F16BF16_2x1SM_SSISI_SI_fLi128ELi64ELNS4_4UMMA5MajorE0ELSO_0ELNSN_7ScaleInE0ELSP_0EEEEEENS4_6LayoutINS5_IJSC_SC_SC_EEENS5_IJNSA_ILi0EEESU_SU_EEEEENS5_IJNS4_10UnderscoreESX_SX_EEEEENS4_18SM100_TMA_2SM_LOADENS4_14ComposedLayoutINS4_7SwizzleILi3ELi4ELi3EEENS4_18smem_ptr_flag_bitsILi16EEENSS_INS5_IJNSA_ILi8EEESG_EEENS5_IJSG_SC_EEEEEEEvNS4_8identityES10_S1A_vS1B_EENS_8epilogue10collective18CollectiveEpilogueINS1D_23Sm100TmaWarpSpecializedILi3ELi2ELi16ELb1ELb0EEEJNS5_IJSG_SG_SG_EEENS5_IJNSS_ISG_SC_EENSS_INS5_IJNSA_ILi16EEESB_EEENS5_IJSC_NSA_ILi32EEEEEEEEEEESI_SJ_SI_SJ_NS1D_6fusion15FusionCallbacksIS1H_NS1Q_13LinCombEltActINS1D_6thread4GELUESI_fSI_fLNS_15FloatRoundStyleE2EEES1I_S1P_JEEENS4_5SM1004TMEM4LOAD26SM100_TMEM_LOAD_32dp32b16xENS4_13SM90_TMA_LOADENS11_INS12_ILi1ELi4ELi3EEES15_NSS_INS5_IJS16_S1K_EEENS5_IJS1K_SC_EEEEEEENS4_39AutoVectorizingCopyWithAssumedAlignmentILi128EEENS4_14SM90_TMA_STOREES27_S29_S29_EEEvvEEEEvNT_6ParamsE --------------------------
	.section	.text._ZN7cutlass13device_kernelINS_4gemm6kernel13GemmUniversalIN4cute5tupleIJiiiiEEENS1_10collective13CollectiveMmaINS1_35MainloopSm100TmaUmmaWarpSpecializedILi17ELi2ELi4ENS5_IJNS4_1CILi2EEENSA_ILi1EEESC_EEEEENS5_IJNSA_ILi128EEENSA_ILi64EEESG_EEENS_6half_tENS5_IJlSC_lEEESI_SJ_NS4_8TiledMMAINS4_8MMA_AtomIJNS4_26SM100_MMA_F16BF16_2x1SM_SSISI_SI_fLi128ELi64ELNS4_4UMMA5MajorE0ELSO_0ELNSN_7ScaleInE0ELSP_0EEEEEENS4_6LayoutINS5_IJSC_SC_SC_EEENS5_IJNSA_ILi0EEESU_SU_EEEEENS5_IJNS4_10UnderscoreESX_SX_EEEEENS4_18SM100_TMA_2SM_LOADENS4_14ComposedLayoutINS4_7SwizzleILi3ELi4ELi3EEENS4_18smem_ptr_flag_bitsILi16EEENSS_INS5_IJNSA_ILi8EEESG_EEENS5_IJSG_SC_EEEEEEEvNS4_8identityES10_S1A_vS1B_EENS_8epilogue10collective18CollectiveEpilogueINS1D_23Sm100TmaWarpSpecializedILi3ELi2ELi16ELb1ELb0EEEJNS5_IJSG_SG_SG_EEENS5_IJNSS_ISG_SC_EENSS_INS5_IJNSA_ILi16EEESB_EEENS5_IJSC_NSA_ILi32EEEEEEEEEEESI_SJ_SI_SJ_NS1D_6fusion15FusionCallbacksIS1H_NS1Q_13LinCombEltActINS1D_6thread4GELUESI_fSI_fLNS_15FloatRoundStyleE2EEES1I_S1P_JEEENS4_5SM1004TMEM4LOAD26SM100_TMEM_LOAD_32dp32b16xENS4_13SM90_TMA_LOADENS11_INS12_ILi1ELi4ELi3EEES15_NSS_INS5_IJS16_S1K_EEENS5_IJS1K_SC_EEEEEEENS4_39AutoVectorizingCopyWithAssumedAlignmentILi128EEENS4_14SM90_TMA_STOREES27_S29_S29_EEEvvEEEEvNT_6ParamsE,"ax",@progbits
	.align	128
.text._ZN7cutlass13device_kernelINS_4gemm6kernel13GemmUniversalIN4cute5tupleIJiiiiEEENS1_10collective13CollectiveMmaINS1_35MainloopSm100TmaUmmaWarpSpecializedILi17ELi2ELi4ENS5_IJNS4_1CILi2EEENSA_ILi1EEESC_EEEEENS5_IJNSA_ILi128EEENSA_ILi64EEESG_EEENS_6half_tENS5_IJlSC_lEEESI_SJ_NS4_8TiledMMAINS4_8MMA_AtomIJNS4_26SM100_MMA_F16BF16_2x1SM_SSISI_SI_fLi128ELi64ELNS4_4UMMA5MajorE0ELSO_0ELNSN_7ScaleInE0ELSP_0EEEEEENS4_6LayoutINS5_IJSC_SC_SC_EEENS5_IJNSA_ILi0EEESU_SU_EEEEENS5_IJNS4_10UnderscoreESX_SX_EEEEENS4_18SM100_TMA_2SM_LOADENS4_14ComposedLayoutINS4_7SwizzleILi3ELi4ELi3EEENS4_18smem_ptr_flag_bitsILi16EEENSS_INS5_IJNSA_ILi8EEESG_EEENS5_IJSG_SC_EEEEEEEvNS4_8identityES10_S1A_vS1B_EENS_8epilogue10collective18CollectiveEpilogueINS1D_23Sm100TmaWarpSpecializedILi3ELi2ELi16ELb1ELb0EEEJNS5_IJSG_SG_SG_EEENS5_IJNSS_ISG_SC_EENSS_INS5_IJNSA_ILi16EEESB_EEENS5_IJSC_NSA_ILi32EEEEEEEEEEESI_SJ_SI_SJ_NS1D_6fusion15FusionCallbacksIS1H_NS1Q_13LinCombEltActINS1D_6thread4GELUESI_fSI_fLNS_15FloatRoundStyleE2EEES1I_S1P_JEEENS4_5SM1004TMEM4LOAD26SM100_TMEM_LOAD_32dp32b16xENS4_13SM90_TMA_LOADENS11_INS12_ILi1ELi4ELi3EEES15_NSS_INS5_IJS16_S1K_EEENS5_IJS1K_SC_EEEEEEENS4_39AutoVectorizingCopyWithAssumedAlignmentILi128EEENS4_14SM90_TMA_STOREES27_S29_S29_EEEvvEEEEvNT_6ParamsE:
        .type           _ZN7cutlass13device_kernelINS_4gemm6kernel13GemmUniversalIN4cute5tupleIJiiiiEEENS1_10collective13CollectiveMmaINS1_35MainloopSm100TmaUmmaWarpSpecializedILi17ELi2ELi4ENS5_IJNS4_1CILi2EEENSA_ILi1EEESC_EEEEENS5_IJNSA_ILi128EEENSA_ILi64EEESG_EEENS_6half_tENS5_IJlSC_lEEESI_SJ_NS4_8TiledMMAINS4_8MMA_AtomIJNS4_26SM100_MMA_F16BF16_2x1SM_SSISI_SI_fLi128ELi64ELNS4_4UMMA5MajorE0ELSO_0ELNSN_7ScaleInE0ELSP_0EEEEEENS4_6LayoutINS5_IJSC_SC_SC_EEENS5_IJNSA_ILi0EEESU_SU_EEEEENS5_IJNS4_10UnderscoreESX_SX_EEEEENS4_18SM100_TMA_2SM_LOADENS4_14ComposedLayoutINS4_7SwizzleILi3ELi4ELi3EEENS4_18smem_ptr_flag_bitsILi16EEENSS_INS5_IJNSA_ILi8EEESG_EEENS5_IJSG_SC_EEEEEEEvNS4_8identityES10_S1A_vS1B_EENS_8epilogue10collective18CollectiveEpilogueINS1D_23Sm100TmaWarpSpecializedILi3ELi2ELi16ELb1ELb0EEEJNS5_IJSG_SG_SG_EEENS5_IJNSS_ISG_SC_EENSS_INS5_IJNSA_ILi16EEESB_EEENS5_IJSC_NSA_ILi32EEEEEEEEEEESI_SJ_SI_SJ_NS1D_6fusion15FusionCallbacksIS1H_NS1Q_13LinCombEltActINS1D_6thread4GELUESI_fSI_fLNS_15FloatRoundStyleE2EEES1I_S1P_JEEENS4_5SM1004TMEM4LOAD26SM100_TMEM_LOAD_32dp32b16xENS4_13SM90_TMA_LOADENS11_INS12_ILi1ELi4ELi3EEES15_NSS_INS5_IJS16_S1K_EEENS5_IJS1K_SC_EEEEEEENS4_39AutoVectorizingCopyWithAssumedAlignmentILi128EEENS4_14SM90_TMA_STOREES27_S29_S29_EEEvvEEEEvNT_6ParamsE,@function
        .size           _ZN7cutlass13device_kernelINS_4gemm6kernel13GemmUniversalIN4cute5tupleIJiiiiEEENS1_10collective13CollectiveMmaINS1_35MainloopSm100TmaUmmaWarpSpecializedILi17ELi2ELi4ENS5_IJNS4_1CILi2EEENSA_ILi1EEESC_EEEEENS5_IJNSA_ILi128EEENSA_ILi64EEESG_EEENS_6half_tENS5_IJlSC_lEEESI_SJ_NS4_8TiledMMAINS4_8MMA_AtomIJNS4_26SM100_MMA_F16BF16_2x1SM_SSISI_SI_fLi128ELi64ELNS4_4UMMA5MajorE0ELSO_0ELNSN_7ScaleInE0ELSP_0EEEEEENS4_6LayoutINS5_IJSC_SC_SC_EEENS5_IJNSA_ILi0EEESU_SU_EEEEENS5_IJNS4_10UnderscoreESX_SX_EEEEENS4_18SM100_TMA_2SM_LOADENS4_14ComposedLayoutINS4_7SwizzleILi3ELi4ELi3EEENS4_18smem_ptr_flag_bitsILi16EEENSS_INS5_IJNSA_ILi8EEESG_EEENS5_IJSG_SC_EEEEEEEvNS4_8identityES10_S1A_vS1B_EENS_8epilogue10collective18CollectiveEpilogueINS1D_23Sm100TmaWarpSpecializedILi3ELi2ELi16ELb1ELb0EEEJNS5_IJSG_SG_SG_EEENS5_IJNSS_ISG_SC_EENSS_INS5_IJNSA_ILi16EEESB_EEENS5_IJSC_NSA_ILi32EEEEEEEEEEESI_SJ_SI_SJ_NS1D_6fusion15FusionCallbacksIS1H_NS1Q_13LinCombEltActINS1D_6thread4GELUESI_fSI_fLNS_15FloatRoundStyleE2EEES1I_S1P_JEEENS4_5SM1004TMEM4LOAD26SM100_TMEM_LOAD_32dp32b16xENS4_13SM90_TMA_LOADENS11_INS12_ILi1ELi4ELi3EEES15_NSS_INS5_IJS16_S1K_EEENS5_IJS1K_SC_EEEEEEENS4_39AutoVectorizingCopyWithAssumedAlignmentILi128EEENS4_14SM90_TMA_STOREES27_S29_S29_EEEvvEEEEvNT_6ParamsE,(.L_x_213 - _ZN7cutlass13device_kernelINS_4gemm6kernel13GemmUniversalIN4cute5tupleIJiiiiEEENS1_10collective13CollectiveMmaINS1_35MainloopSm100TmaUmmaWarpSpecializedILi17ELi2ELi4ENS5_IJNS4_1CILi2EEENSA_ILi1EEESC_EEEEENS5_IJNSA_ILi128EEENSA_ILi64EEESG_EEENS_6half_tENS5_IJlSC_lEEESI_SJ_NS4_8TiledMMAINS4_8MMA_AtomIJNS4_26SM100_MMA_F16BF16_2x1SM_SSISI_SI_fLi128ELi64ELNS4_4UMMA5MajorE0ELSO_0ELNSN_7ScaleInE0ELSP_0EEEEEENS4_6LayoutINS5_IJSC_SC_SC_EEENS5_IJNSA_ILi0EEESU_SU_EEEEENS5_IJNS4_10UnderscoreESX_SX_EEEEENS4_18SM100_TMA_2SM_LOADENS4_14ComposedLayoutINS4_7SwizzleILi3ELi4ELi3EEENS4_18smem_ptr_flag_bitsILi16EEENSS_INS5_IJNSA_ILi8EEESG_EEENS5_IJSG_SC_EEEEEEEvNS4_8identityES10_S1A_vS1B_EENS_8epilogue10collective18CollectiveEpilogueINS1D_23Sm100TmaWarpSpecializedILi3ELi2ELi16ELb1ELb0EEEJNS5_IJSG_SG_SG_EEENS5_IJNSS_ISG_SC_EENSS_INS5_IJNSA_ILi16EEESB_EEENS5_IJSC_NSA_ILi32EEEEEEEEEEESI_SJ_SI_SJ_NS1D_6fusion15FusionCallbacksIS1H_NS1Q_13LinCombEltActINS1D_6thread4GELUESI_fSI_fLNS_15FloatRoundStyleE2EEES1I_S1P_JEEENS4_5SM1004TMEM4LOAD26SM100_TMEM_LOAD_32dp32b16xENS4_13SM90_TMA_LOADENS11_INS12_ILi1ELi4ELi3EEES15_NSS_INS5_IJS16_S1K_EEENS5_IJS1K_SC_EEEEEEENS4_39AutoVectorizingCopyWithAssumedAlignmentILi128EEENS4_14SM90_TMA_STOREES27_S29_S29_EEEvvEEEEvNT_6ParamsE)
        .other          _ZN7cutlass13device_kernelINS_4gemm6kernel13GemmUniversalIN4cute5tupleIJiiiiEEENS1_10collective13CollectiveMmaINS1_35MainloopSm100TmaUmmaWarpSpecializedILi17ELi2ELi4ENS5_IJNS4_1CILi2EEENSA_ILi1EEESC_EEEEENS5_IJNSA_ILi128EEENSA_ILi64EEESG_EEENS_6half_tENS5_IJlSC_lEEESI_SJ_NS4_8TiledMMAINS4_8MMA_AtomIJNS4_26SM100_MMA_F16BF16_2x1SM_SSISI_SI_fLi128ELi64ELNS4_4UMMA5MajorE0ELSO_0ELNSN_7ScaleInE0ELSP_0EEEEEENS4_6LayoutINS5_IJSC_SC_SC_EEENS5_IJNSA_ILi0EEESU_SU_EEEEENS5_IJNS4_10UnderscoreESX_SX_EEEEENS4_18SM100_TMA_2SM_LOADENS4_14ComposedLayoutINS4_7SwizzleILi3ELi4ELi3EEENS4_18smem_ptr_flag_bitsILi16EEENSS_INS5_IJNSA_ILi8EEESG_EEENS5_IJSG_SC_EEEEEEEvNS4_8identityES10_S1A_vS1B_EENS_8epilogue10collective18CollectiveEpilogueINS1D_23Sm100TmaWarpSpecializedILi3ELi2ELi16ELb1ELb0EEEJNS5_IJSG_SG_SG_EEENS5_IJNSS_ISG_SC_EENSS_INS5_IJNSA_ILi16EEESB_EEENS5_IJSC_NSA_ILi32EEEEEEEEEEESI_SJ_SI_SJ_NS1D_6fusion15FusionCallbacksIS1H_NS1Q_13LinCombEltActINS1D_6thread4GELUESI_fSI_fLNS_15FloatRoundStyleE2EEES1I_S1P_JEEENS4_5SM1004TMEM4LOAD26SM100_TMEM_LOAD_32dp32b16xENS4_13SM90_TMA_LOADENS11_INS12_ILi1ELi4ELi3EEES15_NSS_INS5_IJS16_S1K_EEENS5_IJS1K_SC_EEEEEEENS4_39AutoVectorizingCopyWithAssumedAlignmentILi128EEENS4_14SM90_TMA_STOREES27_S29_S29_EEEvvEEEEvNT_6ParamsE,@"STO_CUDA_ENTRY STV_DEFAULT"
_ZN7cutlass13device_kernelINS_4gemm6kernel13GemmUniversalIN4cute5tupleIJiiiiEEENS1_10collective13CollectiveMmaINS1_35MainloopSm100TmaUmmaWarpSpecializedILi17ELi2ELi4ENS5_IJNS4_1CILi2EEENSA_ILi1EEESC_EEEEENS5_IJNSA_ILi128EEENSA_ILi64EEESG_EEENS_6half_tENS5_IJlSC_lEEESI_SJ_NS4_8TiledMMAINS4_8MMA_AtomIJNS4_26SM100_MMA_F16BF16_2x1SM_SSISI_SI_fLi128ELi64ELNS4_4UMMA5MajorE0ELSO_0ELNSN_7ScaleInE0ELSP_0EEEEEENS4_6LayoutINS5_IJSC_SC_SC_EEENS5_IJNSA_ILi0EEESU_SU_EEEEENS5_IJNS4_10UnderscoreESX_SX_EEEEENS4_18SM100_TMA_2SM_LOADENS4_14ComposedLayoutINS4_7SwizzleILi3ELi4ELi3EEENS4_18smem_ptr_flag_bitsILi16EEENSS_INS5_IJNSA_ILi8EEESG_EEENS5_IJSG_SC_EEEEEEEvNS4_8identityES10_S1A_vS1B_EENS_8epilogue10collective18CollectiveEpilogueINS1D_23Sm100TmaWarpSpecializedILi3ELi2ELi16ELb1ELb0EEEJNS5_IJSG_SG_SG_EEENS5_IJNSS_ISG_SC_EENSS_INS5_IJNSA_ILi16EEESB_EEENS5_IJSC_NSA_ILi32EEEEEEEEEEESI_SJ_SI_SJ_NS1D_6fusion15FusionCallbacksIS1H_NS1Q_13LinCombEltActINS1D_6thread4GELUESI_fSI_fLNS_15FloatRoundStyleE2EEES1I_S1P_JEEENS4_5SM1004TMEM4LOAD26SM100_TMEM_LOAD_32dp32b16xENS4_13SM90_TMA_LOADENS11_INS12_ILi1ELi4ELi3EEES15_NSS_INS5_IJS16_S1K_EEENS5_IJS1K_SC_EEEEEEENS4_39AutoVectorizingCopyWithAssumedAlignmentILi128EEENS4_14SM90_TMA_STOREES27_S29_S29_EEEvvEEEEvNT_6ParamsE:
[----:B------:R-:W1:Y:S01]  /*0000*/  LDC R1, c[0x0][0x37c] ;  /* 0x0000df00ff017b82 */ /* 0x000e620000000800 */
[----:B------:R-:W2:Y:S01]  /*0010*/  S2R R80, SR_TID.X ;  /* 0x0000000000507919 */ /* 0x000ea20000002100 */
[----:B------:R-:W3:Y:S06]  /*0020*/  LDCU.64 UR10, c[0x0][0x890] ;  /* 0x00011200ff0a77ac */ /* 0x000eec0008000a00 */
[----:B------:R-:W4:Y:S01]  /*0030*/  S2UR UR4, SR_CgaCtaId ;  /* 0x00000000000479c3 */ /* 0x000f220000008800 */
[----:B------:R-:W-:Y:S02]  /*0040*/  PRMT R60, RZ, 0x7610, R60 ;  /* 0x00007610ff3c7816 */ /* 0x000fe4000000003c */
[----:B------:R-:W-:Y:S01]  /*0050*/  ELECT P0, URZ, PT ;  /* 0x0000000000ff782f */ /* 0x000fe20003800000 */
[----:B------:R-:W1:Y:S01]  /*0060*/  LDCU.64 UR38, c[0x0][0x358] ;  /* 0x00006b00ff2677ac */ /* 0x000e620008000a00 */
[----:B---3--:R-:W-:-:S04]  /*0070*/  UISETP.NE.U32.AND UP2, UPT, UR10, URZ, UPT ;  /* 0x000000ff0a00728c */ /* 0x008fc8000bf45070 */
[----:B------:R-:W-:Y:S02]  /*0080*/  UISETP.NE.AND.EX UP2, UPT, UR11, URZ, UPT, UP2 ;  /* 0x000000ff0b00728c */ /* 0x000fe4000bf45320 */
[----:B----4-:R-:W-:Y:S02]  /*0090*/  ULOP3.LUT UR7, UR4, 0x1, URZ, 0xc0, !UPT ;  /* 0x0000000104077892 */ /* 0x010fe4000f8ec0ff */
[----:B------:R-:W-:Y:S01]  /*00a0*/  ULOP3.LUT UR6, UR4, 0x1, URZ, 0x3c, !UPT ;  /* 0x0000000104067892 */ /* 0x000fe2000f8e3cff */
[----:B--2---:R-:W-:-:S05]  /*00b0*/  SHF.R.U32.HI R81, RZ, 0x5, R80 ;  /* 0x00000005ff517819 */ /* 0x004fca0000011650 */
[----:B------:R-:W2:Y:S02]  /*00c0*/  SHFL.IDX PT, R0, R81, RZ, 0x1f ;  /* 0x00001fff51007589 */ /* 0x000ea400000e0000 */
[----:B--2---:R-:W-:Y:S01]  /*00d0*/  R2UR UR12, R0 ;  /* 0x00000000000c72ca */ /* 0x004fe200000e0000 */
[----:B-1----:R-:W-:Y:S05]  /*00e0*/  BRA.U UP2, `(.L_x_0) ;  /* 0x00000001022c7547 */ /* 0x002fea000b800000 */
[----:B------:R-:W1:Y:S02]  /*00f0*/  LDCU.64 UR8, c[0x0][0x888] ;  /* 0x00011100ff0877ac */ /* 0x000e640008000a00 */
[----:B-1----:R-:W-:-:S04]  /*0100*/  UISETP.NE.U32.AND UP0, UPT, UR8, URZ, UPT ;  /* 0x000000ff0800728c */ /* 0x002fc8000bf05070 */
[----:B------:R-:W-:-:S09]  /*0110*/  UISETP.NE.AND.EX UP0, UPT, UR9, URZ, UPT, UP0 ;  /* 0x000000ff0900728c */ /* 0x000fd2000bf05300 */
[----:B------:R-:W-:Y:S05]  /*0120*/  BRA.U !UP0, `(.L_x_1) ;  /* 0x0000000108107547 */ /* 0x000fea000b800000 */
[----:B------:R-:W1:Y:S02]  /*0130*/  LDC.64 R48, c[0x0][0x888] ;  /* 0x00022200ff307b82 */ /* 0x000e640000000a00 */
[----:B-1----:R1:W5:Y:S01]  /*0140*/  LDG.E R48, desc[UR38][R48.64] ;  /* 0x0000002630307981 */ /* 0x002362000c1e1900 */
[----:B------:R-:W-:Y:S01]  /*0150*/  HFMA2 R60, -RZ, RZ, 0, 5.9604644775390625e-08 ;  /* 0x00000001ff3c7431 */ /* 0x000fe200000001ff */
[----:B------:R-:W-:Y:S05]  /*0160*/  BRA `(.L_x_0) ;  /* 0x00000000000c7947 */ /* 0x000fea0003800000 */
.L_x_1:
[----:B------:R-:W1:Y:S01]  /*0170*/  LDCU UR5, c[0x0][0x880] ;  /* 0x00011000ff0577ac */ /* 0x000e620008000800 */
[----:B------:R-:W-:Y:S01]  /*0180*/  HFMA2 R60, -RZ, RZ, 0, 5.9604644775390625e-08 ;  /* 0x00000001ff3c7431 */ /* 0x000fe200000001ff */
[----:B-1----:R-:W-:Y:S02]  /*0190*/  MOV R48, UR5 ;  /* 0x0000000500307c02 */ /* 0x002fe40008000f00 */
.L_x_0:
[----:B------:R-:W2:Y:S02]  /*01a0*/  LDCU.64 UR8, c[0x0][0x8b0] ;  /* 0x00011600ff0877ac */ /* 0x000ea40008000a00 */
[----:B--2---:R-:W-:-:S04]  /*01b0*/  UISETP.NE.U32.AND UP0, UPT, UR8, URZ, UPT ;  /* 0x000000ff0800728c */ /* 0x004fc8000bf05070 */
[----:B------:R-:W-:-:S09]  /*01c0*/  UISETP.NE.AND.EX UP0, UPT, UR9, URZ, UPT, UP0 ;  /* 0x000000ff0900728c */ /* 0x000fd2000bf05300 */
[----:B------:R-:W-:Y:S05]  /*01d0*/  BRA.U UP0, `(.L_x_2) ;  /* 0x0000000100247547 */ /* 0x000fea000b800000 */
[----:B------:R-:W2:Y:S02]  /*01e0*/  LDCU.64 UR8, c[0x0][0x8a8] ;  /* 0x00011500ff0877ac */ /* 0x000ea40008000a00 */
[----:B--2---:R-:W-:-:S04]  /*01f0*/  UISETP.NE.U32.AND UP0, UPT, UR8, URZ, UPT ;  /* 0x000000ff0800728c */ /* 0x004fc8000bf05070 */
[----:B------:R-:W-:-:S09]  /*0200*/  UISETP.NE.AND.EX UP0, UPT, UR9, URZ, UPT, UP0 ;  /* 0x000000ff0900728c */ /* 0x000fd2000bf05300 */
[----:B------:R-:W-:Y:S05]  /*0210*/  BRA.U !UP0, `(.L_x_3) ;  /* 0x00000001080c7547 */ /* 0x000fea000b800000 */
[----:B------:R-:W2:Y:S02]  /*0220*/  LDC.64 R40, c[0x0][0x8a8] ;  /* 0x00022a00ff287b82 */ /* 0x000ea40000000a00 */
[----:B--2---:R2:W5:Y:S01]  /*0230*/  LDG.E R40, desc[UR38][R40.64] ;  /* 0x0000002628287981 */ /* 0x004562000c1e1900 */
[----:B------:R-:W-:Y:S05]  /*0240*/  BRA `(.L_x_2) ;  /* 0x0000000000087947 */ /* 0x000fea0003800000 */
.L_x_3:
[----:B------:R-:W2:Y:S02]  /*0250*/  LDCU UR5, c[0x0][0x8a0] ;  /* 0x00011400ff0577ac */ /* 0x000ea40008000800 */
[----:B--2---:R-:W-:Y:S02]  /*0260*/  MOV R40, UR5 ;  /* 0x0000000500287c02 */ /* 0x004fe40008000f00 */
.L_x_2:
[----:B------:R-:W-:Y:S01]  /*0270*/  IMAD.U32 R0, RZ, RZ, UR12 ;  /* 0x0000000cff007e24 */ /* 0x000fe2000f8e00ff */
[----:B------:R-:W-:Y:S04]  /*0280*/  BSSY.RECONVERGENT B0, `(.L_x_4) ;  /* 0x000000c000007945 */ /* 0x000fe80003800200 */
[C---:B------:R-:W-:Y:S02]  /*0290*/  ISETP.NE.OR P2, PT, R0.reuse, 0x1, !P0 ;  /* 0x000000010000780c */ /* 0x040fe40004745670 */
[----:B------:R-:W-:-:S11]  /*02a0*/  ISETP.NE.OR P1, PT, R0, 0x3, !P0 ;  /* 0x000000030000780c */ /* 0x000fd60004725670 */
[----:B------:R-:W-:Y:S05]  /*02b0*/  @P2 BRA `(.L_x_5) ;  /* 0x0000000000202947 */ /* 0x000fea0003800000 */
[----:B------:R-:W3:Y:S02]  /*02c0*/  LDCU.64 UR8, c[0x0][0x348] ;  /* 0x00006900ff0877ac */ /* 0x000ee40008000a00 */
[----:B---3--:R-:W-:Y:S02]  /*02d0*/  UIADD3 UR14, UP1, UPT, UR8, 0x80, URZ ;  /* 0x00000080080e7890 */ /* 0x008fe4000ff3e0ff */
[----:B------:R-:W-:Y:S02]  /*02e0*/  UIADD3 UR8, UP0, UPT, UR8, 0x180, URZ ;  /* 0x0000018008087890 */ /* 0x000fe4000ff1e0ff */
[----:B------:R-:W-:Y:S02]  /*02f0*/  UIADD3.X UR15, UPT, UPT, URZ, UR9, URZ, UP1, !UPT ;  /* 0x00000009ff0f7290 */ /* 0x000fe40008ffe4ff */
[----:B------:R-:W-:-:S07]  /*0300*/  UIADD3.X UR9, UPT, UPT, URZ, UR9, URZ, UP0, !UPT ;  /* 0x00000009ff097290 */ /* 0x000fce00087fe4ff */
[----:B------:R3:W-:Y:S02]  /*0310*/  UTMACCTL.PF [UR14] ;  /* 0x000000000e0079b9 */ /* 0x0007e40008040000 */
[----:B------:R3:W-:Y:S02]  /*0320*/  UTMACCTL.PF [UR8] ;  /* 0x00000000080079b9 */ /* 0x0007e40008040000 */
[----:B---3--:R-:W-:Y:S01]  /*0330*/  NOP ;  /* 0x0000000000007918 */ /* 0x008fe20000000000 */
.L_x_5:
[----:B------:R-:W-:Y:S05]  /*0340*/  BSYNC.RECONVERGENT B0 ;  /* 0x0000000000007941 */ /* 0x000fea0003800200 */
.L_x_4:
[----:B------:R-:W-:Y:S04]  /*0350*/  BSSY.RECONVERGENT B0, `(.L_x_6) ;  /* 0x000000a000007945 */ /* 0x000fe80003800200 */
        /* <DEDUP_REMOVED lines=9> */
.L_x_7:
[----:B------:R-:W-:Y:S05]  /*03f0*/  BSYNC.RECONVERGENT B0 ;  /* 0x0000000000007941 */ /* 0x000fea0003800200 */
.L_x_6:
[----:B------:R-:W3:Y:S01]  /*0400*/  LDCU.64 UR8, c[0x0][0x888] ;  /* 0x00011100ff0877ac */ /* 0x000ee20008000a00 */
[----:B------:R-:W-:Y:S02]  /*0410*/  UISETP.EQ.U32.AND UP1, UPT, UR10, URZ, UPT ;  /* 0x000000ff0a00728c */ /* 0x000fe4000bf22070 */
[----:B------:R-:W-:Y:S02]  /*0420*/  UPLOP3.LUT UP5, UPT, UPT, UPT, UPT, 0x40, 0x4 ;  /* 0x000000000004789c */ /* 0x000fe40003fae870 */
[----:B---3--:R-:W-:-:S04]  /*0430*/  UISETP.NE.U32.AND UP0, UPT, UR8, URZ, UPT ;  /* 0x000000ff0800728c */ /* 0x008fc8000bf05070 */
[----:B------:R-:W-:-:S04]  /*0440*/  UISETP.NE.AND.EX UP0, UPT, UR9, URZ, UPT, UP0 ;  /* 0x000000ff0900728c */ /* 0x000fc8000bf05300 */
[----:B------:R-:W-:-:S04]  /*0450*/  UISETP.EQ.OR.EX UP3, UPT, UR11, URZ, !UP0, UP1 ;  /* 0x000000ff0b00728c */ /* 0x000fc8000c762710 */
[----:B------:R-:W-:-:S05]  /*0460*/  UP2UR UR43, UPR, URZ, 0x8 ;  /* 0x00000008ff2b7883 */ /* 0x000fca0008000000 */
[----:B------:R-:W-:Y:S07]  /*0470*/  BRA.U !UP3, `(.L_x_8) ;  /* 0x000000010b147547 */ /* 0x000fee000b800000 */
[----:B------:R-:W-:Y:S01]  /*0480*/  PLOP3.LUT P2, PT, PT, PT, UP2, 0x80, 0x8 ;  /* 0x000000000008781c */ /* 0x000fe20003f4f028 */
[----:B------:R-:W-:-:S12]  /*0490*/  UPLOP3.LUT UP5, UPT, UPT, UPT, UP0, 0x40, 0x4 ;  /* 0x000000000004789c */ /* 0x000fd80003fae800 */
[----:B-----5:R-:W-:-:S13]  /*04a0*/  @!P2 FSETP.EQ.AND P1, PT, R48, RZ, PT ;  /* 0x000000ff3000a20b */ /* 0x020fda0003f22000 */
[----:B------:R-:W-:Y:S01]  /*04b0*/  @!P2 VOTEU.ANY UP1, P1 ;  /* 0x0000000000ffa886 */ /* 0x000fe20000820100 */
[----:B------:R-:W-:-:S11]  /*04c0*/  @!UP2 UPLOP3.LUT UP5, UPT, UPT, UPT, UP1, 0x80, 0x8 ;  /* 0x000000000008a89c */ /* 0x000fd60003faf010 */
.L_x_8:
[----:B------:R-:W3:Y:S01]  /*04d0*/  SHFL.IDX PT, R0, R81, RZ, 0x1f ;  /* 0x00001fff51007589 */ /* 0x000ee200000e0000 */
[----:B------:R-:W-:-:S04]  /*04e0*/  UISETP.NE.AND UP1, UPT, UR12, 0x2, UPT ;  /* 0x000000020c00788c */ /* 0x000fc8000bf25270 */
[----:B------:R-:W-:Y:S02]  /*04f0*/  UISETP.EQ.AND UP2, UPT, UR7, URZ, !UP1 ;  /* 0x000000ff0700728c */ /* 0x000fe4000cf42270 */
[----:B------:R-:W-:-:S04]  /*0500*/  USEL UR5, URZ, 0x1, UP1 ;  /* 0x00000001ff057887 */ /* 0x000fc80008800000 */
[----:B------:R-:W-:Y:S02]  /*0510*/  PLOP3.LUT P5, PT, P0, PT, UP2, 0x80, 0x8 ;  /* 0x000000000008781c */ /* 0x000fe400007af028 */
[----:B---3--:R-:W-:-:S13]  /*0520*/  ISETP.NE.AND P1, PT, R0, RZ, PT ;  /* 0x000000ff0000720c */ /* 0x008fda0003f25270 */
[----:B------:R-:W-:Y:S05]  /*0530*/  @P1 BRA `(.L_x_9) ;  /* 0x0000000000b81947 */ /* 0x000fea0003800000 */
[----:B------:R-:W-:Y:S01]  /*0540*/  ELECT P1, URZ, PT ;  /* 0x0000000000ff782f */ /* 0x000fe20003820000 */
[----:B------:R-:W-:-:S12]  /*0550*/  BSSY.RECONVERGENT B0, `(.L_x_9) ;  /* 0x000002c000007945 */ /* 0x000fd80003800200 */
[----:B------:R-:W-:Y:S05]  /*0560*/  @!P1 BRA `(.L_x_10) ;  /* 0x0000000000a89947 */ /* 0x000fea0003800000 */
[----:B------:R-:W-:Y:S01]  /*0570*/  UMOV UR9, 0x400 ;  /* 0x0000040000097882 */ /* 0x000fe20000000000 */
[----:B------:R-:W-:Y:S01]  /*0580*/  UMOV UR8, 0x1 ;  /* 0x0000000100087882 */ /* 0x000fe20000000000 */
[----:B------:R-:W-:Y:S02]  /*0590*/  ULEA UR9, UR4, UR9, 0x18 ;  /* 0x0000000904097291 */ /* 0x000fe4000f8ec0ff */
[----:B------:R-:W-:-:S04]  /*05a0*/  UIADD3 UR10, UPT, UPT, -UR8, 0x100000, URZ ;  /* 0x00100000080a7890 */ /* 0x000fc8000fffe1ff */
[----:B------:R-:W-:Y:S02]  /*05b0*/  USHF.L.U32 UR11, UR10, 0xb, URZ ;  /* 0x0000000b0a0b7899 */ /* 0x000fe400080006ff */
[----:B------:R-:W-:Y:S01]  /*05c0*/  USHF.L.U32 UR10, UR10, 0x1, URZ ;  /* 0x000000010a0a7899 */ /* 0x000fe200080006ff */
[----:B------:R-:W3:Y:S11]  /*05d0*/  FENCE.VIEW.ASYNC.S ;  /* 0x00000000000073c6 */ /* 0x000ef60000000000 */
[----:B---3--:R3:W4:Y:S01]  /*05e0*/  SYNCS.EXCH.64 URZ, [UR9], UR10 ;  /* 0x0000000a09ff75b2 */ /* 0x0087220008000100 */
[----:B------:R3:W1:Y:S01]  /*05f0*/  SYNCS.EXCH.64 URZ, [UR9+0x88], UR10 ;  /* 0x0000880a09ff75b2 */ /* 0x0006620008000100 */
        /* <DEDUP_REMOVED lines=31> */
[----:B------:R3:W1:Y:S02]  /*07f0*/  SYNCS.EXCH.64 URZ, [UR9+0x108], UR10 ;  /* 0x0001080a09ff75b2 */ /* 0x0006640008000100 */
[----:B---34-:R-:W-:Y:S01]  /*0800*/  NOP ;  /* 0x0000000000007918 */ /* 0x018fe20000000000 */
.L_x_10:
[----:B------:R-:W-:Y:S05]  /*0810*/  BSYNC.RECONVERGENT B0 ;  /* 0x0000000000007941 */ /* 0x000fea0003800200 */
.L_x_9:
[----:B------:R-:W3:Y:S01]  /*0820*/  SHFL.IDX PT, R0, R81, RZ, 0x1f ;  /* 0x00001fff51007589 */ /* 0x000ee200000e0000 */
[----:B------:R-:W-:Y:S01]  /*0830*/  NOP ;  /* 0x0000000000007918 */ /* 0x000fe20000000000 */
[----:B---3--:R-:W-:-:S13]  /*0840*/  ISETP.NE.AND P1, PT, R0, 0x1, PT ;  /* 0x000000010000780c */ /* 0x008fda0003f25270 */
[----:B------:R-:W-:Y:S05]  /*0850*/  @P1 BRA `(.L_x_11) ;  /* 0x00000000004c1947 */ /* 0x000fea0003800000 */
[----:B------:R-:W-:Y:S01]  /*0860*/  UMOV UR10, 0x400 ;  /* 0x00000400000a7882 */ /* 0x000fe20000000000 */
[----:B------:R-:W-:Y:S01]  /*0870*/  UMOV UR9, 0x20 ;  /* 0x0000002000097882 */ /* 0x000fe20000000000 */
[----:B------:R-:W-:Y:S01]  /*0880*/  UMOV UR8, 0x80 ;  /* 0x0000008000087882 */ /* 0x000fe20000000000 */
[----:B------:R-:W-:Y:S02]  /*0890*/  ULEA UR10, UR4, UR10, 0x18 ;  /* 0x0000000a040a7291 */ /* 0x000fe4000f8ec0ff */
[----:B------:R-:W-:-:S04]  /*08a0*/  UIADD3 UR14, UPT, UPT, -UR9, 0x100000, URZ ;  /* 0x00100000090e7890 */ /* 0x000fc8000fffe1ff */
[----:B------:R-:W-:Y:S02]  /*08b0*/  USHF.L.U32 UR15, UR14, 0xb, URZ ;  /* 0x0000000b0e0f7899 */ /* 0x000fe400080006ff */
[----:B------:R-:W-:Y:S02]  /*08c0*/  USHF.L.U32 UR14, UR14, 0x1, URZ ;  /* 0x000000010e0e7899 */ /* 0x000fe400080006ff */
[----:B------:R-:W-:-:S04]  /*08d0*/  UIADD3 UR8, UPT, UPT, -UR8, 0x100000, URZ ;  /* 0x0010000008087890 */ /* 0x000fc8000fffe1ff */
[----:B------:R-:W-:Y:S02]  /*08e0*/  USHF.L.U32 UR9, UR8, 0xb, URZ ;  /* 0x0000000b08097899 */ /* 0x000fe400080006ff */
[----:B------:R-:W-:Y:S01]  /*08f0*/  USHF.L.U32 UR8, UR8, 0x1, URZ ;  /* 0x0000000108087899 */ /* 0x000fe200080006ff */
[----:B------:R-:W-:Y:S01]  /*0900*/  ELECT P1, URZ, PT ;  /* 0x0000000000ff782f */ /* 0x000fe20003820000 */
[----:B------:R-:W3:Y:S02]  /*0910*/  FENCE.VIEW.ASYNC.S ;  /* 0x00000000000073c6 */ /* 0x000ee40000000000 */
[----:B---3--:R3:W4:Y:S08]  /*0920*/  SYNCS.EXCH.64 URZ, [UR10+0x110], UR14 ;  /* 0x0001100e0aff75b2 */ /* 0x0087300008000100 */
[----:B------:R3:W1:Y:S01]  /*0930*/  SYNCS.EXCH.64 URZ, [UR10+0x128], UR8 ;  /* 0x000128080aff75b2 */ /* 0x0006620008000100 */
[----:B------:R3:W1:Y:S01]  /*0940*/  SYNCS.EXCH.64 URZ, [UR10+0x118], UR14 ;  /* 0x0001180e0aff75b2 */ /* 0x0006620008000100 */
[----:B------:R3:W1:Y:S01]  /*0950*/  SYNCS.EXCH.64 URZ, [UR10+0x130], UR8 ;  /* 0x000130080aff75b2 */ /* 0x0006620008000100 */
[----:B------:R3:W1:Y:S01]  /*0960*/  SYNCS.EXCH.64 URZ, [UR10+0x120], UR14 ;  /* 0x0001200e0aff75b2 */ /* 0x0006620008000100 */
[----:B------:R3:W1:Y:S01]  /*0970*/  SYNCS.EXCH.64 URZ, [UR10+0x138], UR8 ;  /* 0x000138080aff75b2 */ /* 0x0006620008000100 */
[----:B------:R-:W-:Y:S01]  /*0980*/  NOP ;  /* 0x0000000000007918 */ /* 0x000fe20000000000 */
.L_x_11:
[----:B------:R-:W2:Y:S01]  /*0990*/  SHFL.IDX PT, R0, R81, RZ, 0x1f ;  /* 0x00001fff51007589 */ /* 0x000ea200000e0000 */
[----:B------:R-:W-:Y:S01]  /*09a0*/  NOP ;  /* 0x0000000000007918 */ /* 0x000fe20000000000 */
[----:B--2---:R-:W-:-:S13]  /*09b0*/  ISETP.NE.AND P1, PT, R0, 0x3, PT ;  /* 0x000000030000780c */ /* 0x004fda0003f25270 */
[----:B------:R-:W-:Y:S05]  /*09c0*/  @P1 BRA `(.L_x_12) ;  /* 0x00000000002c1947 */ /* 0x000fea0003800000 */
[----:B---3--:R-:W-:Y:S01]  /*09d0*/  UMOV UR9, 0x400 ;  /* 0x0000040000097882 */ /* 0x008fe20000000000 */
[----:B------:R-:W-:Y:S01]  /*09e0*/  UMOV UR8, 0x20 ;  /* 0x0000002000087882 */ /* 0x000fe20000000000 */
[----:B------:R-:W-:Y:S02]  /*09f0*/  ULEA UR9, UR4, UR9, 0x18 ;  /* 0x0000000904097291 */ /* 0x000fe4000f8ec0ff */
[----:B------:R-:W-:-:S04]  /*0a00*/  UIADD3 UR10, UPT, UPT, -UR8, 0x100000, URZ ;  /* 0x00100000080a7890 */ /* 0x000fc8000fffe1ff */
[----:B------:R-:W-:Y:S02]  /*0a10*/  USHF.L.U32 UR11, UR10, 0xb, URZ ;  /* 0x0000000b0a0b7899 */ /* 0x000fe400080006ff */
[----:B------:R-:W-:Y:S01]  /*0a20*/  USHF.L.U32 UR10, UR10, 0x1, URZ ;  /* 0x000000010a0a7899 */ /* 0x000fe200080006ff */
[----:B------:R-:W-:Y:S01]  /*0a30*/  ELECT P1, URZ, PT ;  /* 0x0000000000ff782f */ /* 0x000fe20003820000 */
[----:B------:R-:W2:Y:S10]  /*0a40*/  FENCE.VIEW.ASYNC.S ;  /* 0x00000000000073c6 */ /* 0x000eb40000000000 */
[----:B--2---:R2:W3:Y:S01]  /*0a50*/  SYNCS.EXCH.64 URZ, [UR9+0x140], UR10 ;  /* 0x0001400a09ff75b2 */ /* 0x0044e20008000100 */
[----:B------:R2:W1:Y:S01]  /*0a60*/  SYNCS.EXCH.64 URZ, [UR9+0x148], UR10 ;  /* 0x0001480a09ff75b2 */ /* 0x0004620008000100 */
[----:B------:R-:W-:Y:S01]  /*0a70*/  NOP ;  /* 0x0000000000007918 */ /* 0x000fe20000000000 */
.L_x_12:
[----:B------:R-:W4:Y:S01]  /*0a80*/  SHFL.IDX PT, R0, R81, RZ, 0x1f ;  /* 0x00001fff51007589 */ /* 0x000f2200000e0000 */
[----:B------:R-:W-:Y:S01]  /*0a90*/  NOP ;  /* 0x0000000000007918 */ /* 0x000fe20000000000 */
[----:B----4-:R-:W-:-:S13]  /*0aa0*/  ISETP.NE.AND P1, PT, R0, 0x4, PT ;  /* 0x000000040000780c */ /* 0x010fda0003f25270 */
[----:B------:R-:W-:Y:S05]  /*0ab0*/  @P1 BRA `(.L_x_13) ;  /* 0x0000000000481947 */ /* 0x000fea0003800000 */
[----:B--23--:R-:W-:Y:S01]  /*0ac0*/  UMOV UR10, 0x1a0 ;  /* 0x000001a0000a7882 */ /* 0x00cfe20000000000 */
[----:B------:R-:W-:Y:S01]  /*0ad0*/  UMOV UR9, 0x400 ;  /* 0x0000040000097882 */ /* 0x000fe20000000000 */
[----:B------:R-:W-:Y:S01]  /*0ae0*/  USEL UR10, UR10, 0x1e0, UP5 ;  /* 0x000001e00a0a7887 */ /* 0x000fe2000a800000 */
        /* <DEDUP_REMOVED lines=9> */
[----:B------:R-:W2:Y:S02]  /*0b80*/  FENCE.VIEW.ASYNC.S ;  /* 0x00000000000073c6 */ /* 0x000ea40000000000 */
[----:B--2---:R4:W2:Y:S08]  /*0b90*/  SYNCS.EXCH.64 URZ, [UR9+0x150], UR14 ;  /* 0x0001500e09ff75b2 */ /* 0x0048b00008000100 */
[----:B------:R4:W3:Y:S01]  /*0ba0*/  SYNCS.EXCH.64 URZ, [UR9+0x160], UR10 ;  /* 0x0001600a09ff75b2 */ /* 0x0008e20008000100 */
[----:B------:R4:W1:Y:S01]  /*0bb0*/  SYNCS.EXCH.64 URZ, [UR9+0x158], UR14 ;  /* 0x0001580e09ff75b2 */ /* 0x0008620008000100 */
[----:B------:R4:W1:Y:S02]  /*0bc0*/  SYNCS.EXCH.64 URZ, [UR9+0x168], UR10 ;  /* 0x0001680a09ff75b2 */ /* 0x0008640008000100 */
[----:B----4-:R-:W-:Y:S01]  /*0bd0*/  NOP ;  /* 0x0000000000007918 */ /* 0x010fe20000000000 */
.L_x_13:
[----:B------:R-:W4:Y:S01]  /*0be0*/  SHFL.IDX PT, R0, R81, RZ, 0x1f ;  /* 0x00001fff51007589 */ /* 0x000f2200000e0000 */
[----:B------:R-:W-:Y:S01]  /*0bf0*/  NOP ;  /* 0x0000000000007918 */ /* 0x000fe20000000000 */
[----:B----4-:R-:W-:-:S13]  /*0c00*/  ISETP.NE.AND P1, PT, R0, 0x5, PT ;  /* 0x000000050000780c */ /* 0x010fda0003f25270 */
[----:B------:R-:W-:Y:S05]  /*0c10*/  @P1 BRA `(.L_x_14) ;  /* 0x0000000000541947 */ /* 0x000fea0003800000 */
[----:B--23--:R-:W-:Y:S01]  /*0c20*/  UMOV UR10, 0x400 ;  /* 0x00000400000a7882 */ /* 0x00cfe20000000000 */
        /* <DEDUP_REMOVED lines=14> */
[----:B------:R4:W1:Y:S01]  /*0d10*/  SYNCS.EXCH.64 URZ, [UR10+0x198], UR8 ;  /* 0x000198080aff75b2 */ /* 0x0008620008000100 */
[----:B------:R4:W1:Y:S01]  /*0d20*/  SYNCS.EXCH.64 URZ, [UR10+0x180], UR14 ;  /* 0x0001800e0aff75b2 */ /* 0x0008620008000100 */
[----:B------:R4:W1:Y:S01]  /*0d30*/  SYNCS.EXCH.64 URZ, [UR10+0x1a0], UR8 ;  /* 0x0001a0080aff75b2 */ /* 0x0008620008000100 */
[----:B------:R4:W1:Y:S01]  /*0d40*/  SYNCS.EXCH.64 URZ, [UR10+0x188], UR14 ;  /* 0x0001880e0aff75b2 */ /* 0x0008620008000100 */
[----:B------:R4:W1:Y:S02]  /*0d50*/  SYNCS.EXCH.64 URZ, [UR10+0x1a8], UR8 ;  /* 0x0001a8080aff75b2 */ /* 0x0008640008000100 */
[----:B----4-:R-:W-:Y:S01]  /*0d60*/  NOP ;  /* 0x0000000000007918 */ /* 0x010fe20000000000 */
.L_x_14:
[----:B------:R-:W4:Y:S01]  /*0d70*/  SHFL.IDX PT, R0, R81, RZ, 0x1f ;  /* 0x00001fff51007589 */ /* 0x000f2200000e0000 */
[----:B------:R-:W-:Y:S01]  /*0d80*/  ISETP.NE.OR P0, PT, RZ, UR12, !P0 ;  /* 0x0000000cff007c0c */ /* 0x000fe2000c705670 */
[----:B------:R-:W-:Y:S01]  /*0d90*/  NOP ;  /* 0x0000000000007918 */ /* 0x000fe20000000000 */
[----:B----4-:R-:W-:-:S13]  /*0da0*/  ISETP.NE.AND P1, PT, R0, 0x3, PT ;  /* 0x000000030000780c */ /* 0x010fda0003f25270 */
[----:B------:R-:W-:Y:S05]  /*0db0*/  @P1 BRA `(.L_x_15) ;  /* 0x0000000000341947 */ /* 0x000fea0003800000 */
[----:B--23--:R-:W-:Y:S01]  /*0dc0*/  UMOV UR9, 0x400 ;  /* 0x0000040000097882 */ /* 0x00cfe20000000000 */
[----:B------:R-:W-:Y:S01]  /*0dd0*/  UMOV UR8, 0x20 ;  /* 0x0000002000087882 */ /* 0x000fe20000000000 */
[----:B------:R-:W-:Y:S02]  /*0de0*/  ULEA UR9, UR4, UR9, 0x18 ;  /* 0x0000000904097291 */ /* 0x000fe4000f8ec0ff */
[----:B------:R-:W-:-:S04]  /*0df0*/  UIADD3 UR10, UPT, UPT, -UR8, 0x100000, URZ ;  /* 0x00100000080a7890 */ /* 0x000fc8000fffe1ff */
[----:B------:R-:W-:Y:S02]  /*0e00*/  USHF.L.U32 UR11, UR10, 0xb, URZ ;  /* 0x0000000b0a0b7899 */ /* 0x000fe400080006ff */
[----:B------:R-:W-:Y:S01]  /*0e10*/  USHF.L.U32 UR10, UR10, 0x1, URZ ;  /* 0x000000010a0a7899 */ /* 0x000fe200080006ff */
[----:B------:R-:W-:Y:S01]  /*0e20*/  ELECT P1, URZ, PT ;  /* 0x0000000000ff782f */ /* 0x000fe20003820000 */
[----:B------:R-:W2:Y:S10]  /*0e30*/  FENCE.VIEW.ASYNC.S ;  /* 0x00000000000073c6 */ /* 0x000eb40000000000 */
[----:B--2---:R4:W2:Y:S01]  /*0e40*/  SYNCS.EXCH.64 URZ, [UR9+0x1b0], UR10 ;  /* 0x0001b00a09ff75b2 */ /* 0x0048a20008000100 */
[----:B------:R4:W3:Y:S01]  /*0e50*/  SYNCS.EXCH.64 URZ, [UR9+0x1c0], UR10 ;  /* 0x0001c00a09ff75b2 */ /* 0x0008e20008000100 */
[----:B------:R4:W1:Y:S01]  /*0e60*/  SYNCS.EXCH.64 URZ, [UR9+0x1b8], UR10 ;  /* 0x0001b80a09ff75b2 */ /* 0x0008620008000100 */
[----:B------:R4:W1:Y:S02]  /*0e70*/  SYNCS.EXCH.64 URZ, [UR9+0x1c8], UR10 ;  /* 0x0001c80a09ff75b2 */ /* 0x0008640008000100 */
[----:B----4-:R-:W-:Y:S01]  /*0e80*/  NOP ;  /* 0x0000000000007918 */ /* 0x010fe20000000000 */
.L_x_15:
[----:B------:R-:W-:Y:S01]  /*0e90*/  VOTEU.ALL UP1, P0 ;  /* 0x0000000000ff7886 */ /* 0x000fe20000020000 */
[----:B--23--:R-:W2:Y:S01]  /*0ea0*/  LDCU UR9, c[0x0][0x36c] ;  /* 0x00006d80ff0977ac */ /* 0x00cea20008000800 */
[----:B------:R-:W-:Y:S01]  /*0eb0*/  NOP ;  /* 0x0000000000007918 */ /* 0x000fe20000000000 */
[----:B------:R-:W-:Y:S01]  /*0ec0*/  LOP3.LUT R10, R80, 0x1f, RZ, 0xc0, !PT ;  /* 0x0000001f500a7812 */ /* 0x000fe200078ec0ff */
[----:B------:R-:W-:Y:S01]  /*0ed0*/  UMOV UR10, 0x20 ;  /* 0x00000020000a7882 */ /* 0x000fe20000000000 */
[----:B------:R-:W-:Y:S01]  /*0ee0*/  @!UP1 UMOV UR8, 0x400 ;  /* 0x0000040000089882 */ /* 0x000fe20000000000 */
[----:B------:R-:W-:-:S04]  /*0ef0*/  @!UP1 UIADD3 UR10, UPT, UPT, -UR10, 0x100000, URZ ;  /* 0x001000000a0a9890 */ /* 0x000fc8000fffe1ff */
[----:B------:R-:W-:Y:S02]  /*0f00*/  @!UP1 USHF.L.U32 UR11, UR10, 0xb, URZ ;  /* 0x0000000b0a0b9899 */ /* 0x000fe400080006ff */
[----:B------:R-:W-:Y:S02]  /*0f10*/  @!UP1 USHF.L.U32 UR10, UR10, 0x1, URZ ;  /* 0x000000010a0a9899 */ /* 0x000fe400080006ff */
[----:B------:R-:W-:Y:S01]  /*0f20*/  @!UP1 ULEA UR8, UR4, UR8, 0x18 ;  /* 0x0000000804089291 */ /* 0x000fe2000f8ec0ff */
[----:B------:R-:W-:Y:S01]  /*0f30*/  VOTEU.ALL UP1, P0 ;  /* 0x0000000000ff7886 */ /* 0x000fe20000020000 */
[----:B------:R-:W-:Y:S01]  /*0f40*/  UISETP.NE.AND UP4, UPT, UR12, URZ, UPT ;  /* 0x000000ff0c00728c */ /* 0x000fe2000bf85270 */
[----:B------:R-:W3:Y:S09]  /*0f50*/  FENCE.VIEW.ASYNC.S ;  /* 0x00000000000073c6 */ /* 0x000ef20000000000 */
[----:B---3--:R3:W4:Y:S01]  /*0f60*/  @!UP1 SYNCS.EXCH.64 URZ, [UR8+0x1d0], UR10 ;  /* 0x0001d00a08ff95b2 */ /* 0x0087220008000100 */
[----:B--2---:R-:W-:-:S09]  /*0f70*/  UISETP.EQ.U32.AND UP1, UPT, UR9, 0x1, UPT ;  /* 0x000000010900788c */ /* 0x004fd2000bf22070 */
[----:B------:R-:W-:Y:S05]  /*0f80*/  BRA.U !UP1, `(.L_x_16) ;  /* 0x0000000109087547 */ /* 0x000fea000b800000 */
[----:B-1--4-:R-:W-:Y:S01]  /*0f90*/  UCGABAR_ARV ;  /* 0x00000000000079c7 */ /* 0x012fe20008000000 */
[----:B------:R-:W-:Y:S05]  /*0fa0*/  BRA `(.L_x_17) ;  /* 0x0000000000047947 */ /* 0x000fea0003800000 */
.L_x_16:
[----:B-1--4-:R-:W-:Y:S01]  /*0fb0*/  NOP ;  /* 0x0000000000007918 */ /* 0x012fe20000000000 */
.L_x_17:
[----:B------:R-:W1:Y:S01]  /*0fc0*/  S2R R22, SR_CTAID.Y ;  /* 0x0000000000167919 */ /* 0x000e620000002600 */
[----:B------:R-:W-:-:S05]  /*0fd0*/  CS2R.32 R51, SR_CgaSize ;  /* 0x0000000000337805 */ /* 0x000fca0000008a00 */
[----:B------:R-:W-:-:S05]  /*0fe0*/  IMAD R51, R51, -0xa0, RZ ;  /* 0xffffff6033337824 */ /* 0x000fca00078e02ff */
[----:B---3--:R-:W-:-:S14]  /*0ff0*/  R2UR UR8, R51 ;  /* 0x00000000330872ca */ /* 0x008fdc00000e0000 */
[----:B------:R-:W2:Y:S01]  /*1000*/  LDCU UR8, c[0x0][UR8+0x2b4] ;  /* 0x00005680080877ac */ /* 0x000ea20008000800 */
[----:B------:R-:W-:-:S05]  /*1010*/  CS2R.32 R0, SR_CgaSize ;  /* 0x0000000000007805 */ /* 0x000fca0000008a00 */
[----:B------:R-:W-:-:S06]  /*1020*/  IMAD R0, R0, -0xa0, RZ ;  /* 0xffffff6000007824 */ /* 0x000fcc00078e02ff */
[----:B------:R-:W3:Y:S01]  /*1030*/  LDC R0, c[0x0][R0+0x2a4] ;  /* 0x0000a90000007b82 */ /* 0x000ee20000000800 */
[----:B------:R-:W-:Y:S01]  /*1040*/  PRMT R8, RZ, 0x7610, R8 ;  /* 0x00007610ff087816 */ /* 0x000fe20000000008 */
[----:B------:R-:W4:Y:S01]  /*1050*/  S2R R9, SR_CTAID.X ;  /* 0x0000000000097919 */ /* 0x000f220000002500 */
[----:B------:R-:W-:-:S05]  /*1060*/  CS2R.32 R51, SR_CgaSize ;  /* 0x0000000000337805 */ /* 0x000fca0000008a00 */
[----:B------:R-:W-:-:S05]  /*1070*/  IMAD R51, R51, -0xa0, RZ ;  /* 0xffffff6033337824 */ /* 0x000fca00078e02ff */
[----:B------:R-:W-:-:S14]  /*1080*/  R2UR UR9, R51 ;  /* 0x00000000330972ca */ /* 0x000fdc00000e0000 */
[----:B------:R-:W3:Y:S01]  /*1090*/  LDCU UR9, c[0x0][UR9+0x2b0] ;  /* 0x00005600090977ac */ /* 0x000ee20008000800 */
[----:B------:R-:W-:Y:S01]  /*10a0*/  UISETP.NE.AND UP2, UPT, UR12, 0x2, UPT ;  /* 0x000000020c00788c */ /* 0x000fe2000bf45270 */
[----:B------:R-:W2:Y:S01]  /*10b0*/  LDC R11, c[0x0][0xb24] ;  /* 0x0002c900ff0b7b82 */ /* 0x000ea20000000800 */
[----:B------:R-:W-:-:S05]  /*10c0*/  CS2R.32 R2, SR_CgaSize ;  /* 0x0000000000027805 */ /* 0x000fca0000008a00 */
[----:B------:R-:W-:-:S06]  /*10d0*/  IMAD R2, R2, -0xa0, RZ ;  /* 0xffffff6002027824 */ /* 0x000fcc00078e02ff */
[----:B------:R-:W3:Y:S08]  /*10e0*/  LDC R2, c[0x0][R2+0x2a0] ;  /* 0x0000a80002027b82 */ /* 0x000ef00000000800 */
[----:B------:R-:W3:Y:S01]  /*10f0*/  LDC R35, c[0x0][0xb24] ;  /* 0x0002c900ff237b82 */ /* 0x000ee20000000800 */
[----:B-1----:R-:W-:-:S07]  /*1100*/  I2FP.F32.U32 R50, R22 ;  /* 0x0000001600327245 */ /* 0x002fce0000201000 */
[----:B------:R-:W1:Y:S01]  /*1110*/  S2UR UR36, SR_CTAID.Z ;  /* 0x00000000002479c3 */ /* 0x000e620000002700 */
[----:B--2---:R-:W-:Y:S01]  /*1120*/  ISETP.GE.AND P0, PT, R11, 0x1, PT ;  /* 0x000000010b00780c */ /* 0x004fe20003f06270 */
[----:B----4-:R-:W-:Y:S01]  /*1130*/  IMAD.MOV.U32 R23, RZ, RZ, R9 ;  /* 0x000000ffff177224 */ /* 0x010fe200078e0009 */
[----:B------:R-:W-:Y:S01]  /*1140*/  I2FP.F32.U32 R51, R9 ;  /* 0x0000000900337245 */ /* 0x000fe20000201000 */
[----:B------:R-:W-:Y:S01]  /*1150*/  FMUL R50, R50, UR8 ;  /* 0x0000000832327c20 */ /* 0x000fe20008400000 */
[----:B------:R-:W2:Y:S03]  /*1160*/  LDCU UR8, c[0x0][0xb30] ;  /* 0x00016600ff0877ac */ /* 0x000ea60008000800 */
[----:B---3--:R-:W-:Y:S02]  /*1170*/  FMUL R51, R51, UR9 ;  /* 0x0000000933337c20 */ /* 0x008fe40008400000 */
[----:B------:R-:W3:Y:S08]  /*1180*/  F2I.U32.TRUNC.NTZ R50, R50 ;  /* 0x0000003200327305 */ /* 0x000ef0000020f000 */
[----:B------:R-:W4:Y:S01]  /*1190*/  F2I.U32.TRUNC.NTZ R51, R51 ;  /* 0x0000003300337305 */ /* 0x000f22000020f000 */
[----:B--2---:R-:W-:Y:S01]  /*11a0*/  UISETP.NE.AND UP3, UPT, UR8, 0x1, UPT ;  /* 0x000000010800788c */ /* 0x004fe2000bf65270 */
[----:B---3--:R-:W-:-:S05]  /*11b0*/  IADD3 R50, PT, PT, -R50, RZ, RZ ;  /* 0x000000ff32327210 */ /* 0x008fca0007ffe1ff */
[----:B------:R-:W-:Y:S01]  /*11c0*/  IMAD R50, R0, R50, R22 ;  /* 0x0000003200327224 */ /* 0x000fe200078e0216 */
[----:B------:R-:W-:Y:S01]  /*11d0*/  PRMT R0, RZ, 0x7610, R0 ;  /* 0x00007610ff007816 */ /* 0x000fe20000000000 */
[----:B----4-:R-:W-:-:S04]  /*11e0*/  IMAD.MOV R51, RZ, RZ, -R51 ;  /* 0x000000ffff337224 */ /* 0x010fc800078e0a33 */
[----:B------:R-:W-:Y:S01]  /*11f0*/  IMAD R51, R2, R51, R9 ;  /* 0x0000003302337224 */ /* 0x000fe200078e0209 */
[----:B-1----:R-:W-:Y:S06]  /*1200*/  BRA.U UP4, `(.L_x_18) ;  /* 0x0000000104247547 */ /* 0x002fec000b800000 */
[----:B------:R-:W-:Y:S01]  /*1210*/  ISETP.NE.AND P1, PT, R50, RZ, PT ;  /* 0x000000ff3200720c */ /* 0x000fe20003f25270 */
[----:B------:R-:W-:Y:S01]  /*1220*/  IMAD.MOV.U32 R0, RZ, RZ, 0x3 ;  /* 0x00000003ff007424 */ /* 0x000fe200078e00ff */
[C---:B------:R-:W-:Y:S02]  /*1230*/  LOP3.LUT R2, R51.reuse, 0xfffffffe, RZ, 0xc0, !PT ;  /* 0xfffffffe33027812 */ /* 0x040fe400078ec0ff */
[----:B------:R-:W-:Y:S02]  /*1240*/  ISETP.LT.U32.OR P1, PT, R51, 0x2, !P1 ;  /* 0x000000023300780c */ /* 0x000fe40004f21470 */
[----:B------:R-:W-:Y:S02]  /*1250*/  SHF.L.U32 R0, R0, R2, RZ ;  /* 0x0000000200007219 */ /* 0x000fe400000006ff */
[----:B------:R-:W-:Y:S02]  /*1260*/  SEL R4, RZ, 0x1, !P1 ;  /* 0x00000001ff047807 */ /* 0x000fe40004800000 */
[----:B------:R-:W-:-:S05]  /*1270*/  SEL R3, RZ, 0x2, !P1 ;  /* 0x00000002ff037807 */ /* 0x000fca0004800000 */
[----:B------:R-:W-:-:S05]  /*1280*/  IMAD.IADD R3, R4, 0x1, R3 ;  /* 0x0000000104037824 */ /* 0x000fca00078e0203 */
[----:B------:R-:W-:Y:S02]  /*1290*/  PRMT R8, R3, 0x7610, R8 ;  /* 0x0000761003087816 */ /* 0x000fe40000000008 */
.L_x_18:
[----:B------:R-:W-:Y:S05]  /*12a0*/  @!P0 BRA `(.L_x_19) ;  /* 0x0000000000b88947 */ /* 0x000fea0003800000 */
[----:B------:R-:W1:Y:S01]  /*12b0*/  LDC.64 R4, c[0x0][0xb18] ;  /* 0x0002c600ff047b82 */ /* 0x000e620000000a00 */
[----:B------:R-:W-:-:S07]  /*12c0*/  ISETP.NE.AND P0, PT, R11, 0x1, PT ;  /* 0x000000010b00780c */ /* 0x000fce0003f05270 */
[----:B------:R-:W2:Y:S08]  /*12d0*/  LDC R23, c[0x0][0xb0c] ;  /* 0x0002c300ff177b82 */ /* 0x000eb00000000800 */
[----:B------:R-:W3:Y:S08]  /*12e0*/  LDC R14, c[0x0][0x370] ;  /* 0x0000dc00ff0e7b82 */ /* 0x000ef00000000800 */
[----:B------:R-:W4:Y:S01]  /*12f0*/  LDC R13, c[0x0][0x374] ;  /* 0x0000dd00ff0d7b82 */ /* 0x000f220000000800 */
[----:B-1----:R-:W-:-:S07]  /*1300*/  ISETP.NE.AND P1, PT, R4, 0x1, PT ;  /* 0x000000010400780c */ /* 0x002fce0003f25270 */
[----:B------:R-:W3:Y:S01]  /*1310*/  LDC.64 R6, c[0x0][0xb10] ;  /* 0x0002c400ff067b82 */ /* 0x000ee20000000a00 */
[----:B--2---:R-:W-:-:S07]  /*1320*/  ISETP.NE.AND P2, PT, R23, 0x1, PT ;  /* 0x000000011700780c */ /* 0x004fce0003f45270 */
[----:B------:R-:W1:Y:S08]  /*1330*/  LDC R12, c[0x0][0xb20] ;  /* 0x0002c800ff0c7b82 */ /* 0x000e700000000800 */
[----:B------:R-:W2:Y:S01]  /*1340*/  LDC.64 R2, c[0x0][0xb28] ;  /* 0x0002ca00ff027b82 */ /* 0x000ea20000000a00 */
[----:B----4-:R-:W-:-:S04]  /*1350*/  IMAD.HI.U32 R15, R13, R5, RZ ;  /* 0x000000050d0f7227 */ /* 0x010fc800078e00ff */
[----:B------:R-:W-:-:S04]  /*1360*/  IMAD.HI.U32 R5, R22, R5, RZ ;  /* 0x0000000516057227 */ /* 0x000fc800078e00ff */
[----:B---3--:R-:W-:-:S05]  /*1370*/  IMAD.HI.U32 R16, R14, R6, RZ ;  /* 0x000000060e107227 */ /* 0x008fca00078e00ff */
[-C--:B------:R-:W-:Y:S01]  /*1380*/  @P2 SHF.R.U32.HI R14, RZ, R7.reuse, R16 ;  /* 0x00000007ff0e2219 */ /* 0x080fe20000011610 */
[----:B------:R-:W-:Y:S01]  /*1390*/  IMAD.HI.U32 R16, R9, R6, RZ ;  /* 0x0000000609107227 */ /* 0x000fe200078e00ff */
[-C--:B-1----:R-:W-:Y:S02]  /*13a0*/  @P1 SHF.R.U32.HI R13, RZ, R12.reuse, R15 ;  /* 0x0000000cff0d1219 */ /* 0x082fe4000001160f */
[----:B------:R-:W-:Y:S02]  /*13b0*/  SHF.R.U32.HI R5, RZ, R12, R5 ;  /* 0x0000000cff057219 */ /* 0x000fe40000011605 */
[----:B------:R-:W-:Y:S02]  /*13c0*/  SHF.R.U32.HI R16, RZ, R7, R16 ;  /* 0x00000007ff107219 */ /* 0x000fe40000011610 */
[----:B------:R-:W-:Y:S01]  /*13d0*/  SEL R5, R22, R5, !P1 ;  /* 0x0000000516057207 */ /* 0x000fe20004800000 */
[----:B--2---:R-:W-:Y:S01]  /*13e0*/  IMAD.HI.U32 R15, R13, R2, RZ ;  /* 0x000000020d0f7227 */ /* 0x004fe200078e00ff */
[----:B------:R-:W-:-:S03]  /*13f0*/  SEL R16, R9, R16, !P2 ;  /* 0x0000001009107207 */ /* 0x000fc60005000000 */
[----:B------:R-:W-:Y:S01]  /*1400*/  IMAD.HI.U32 R6, R14, R2, RZ ;  /* 0x000000020e067227 */ /* 0x000fe200078e00ff */
[----:B------:R-:W-:-:S04]  /*1410*/  @P0 SHF.R.U32.HI R13, RZ, R3, R15 ;  /* 0x00000003ff0d0219 */ /* 0x000fc8000001160f */
[----:B------:R-:W-:Y:S01]  /*1420*/  @P0 SHF.R.U32.HI R14, RZ, R3, R6 ;  /* 0x00000003ff0e0219 */ /* 0x000fe20000011606 */
[----:B------:R-:W-:-:S04]  /*1430*/  IMAD R13, R13, R11, RZ ;  /* 0x0000000b0d0d7224 */ /* 0x000fc800078e02ff */
[----:B------:R-:W-:Y:S01]  /*1440*/  IMAD R6, R14, R11, RZ ;  /* 0x0000000b0e067224 */ /* 0x000fe200078e02ff */
[----:B------:R-:W-:-:S04]  /*1450*/  ISETP.GE.AND P1, PT, R5, R13, PT ;  /* 0x0000000d0500720c */ /* 0x000fc80003f26270 */
[----:B------:R-:W-:Y:S01]  /*1460*/  ISETP.GE.OR P1, PT, R16, R6, P1 ;  /* 0x000000061000720c */ /* 0x000fe20000f26670 */
[----:B------:R-:W-:-:S05]  /*1470*/  IMAD.HI.U32 R6, R5, R2, RZ ;  /* 0x0000000205067227 */ /* 0x000fca00078e00ff */
[----:B------:R-:W-:-:S04]  /*1480*/  SHF.R.U32.HI R6, RZ, R3, R6 ;  /* 0x00000003ff067219 */ /* 0x000fc80000011606 */
[----:B------:R-:W-:-:S03]  /*1490*/  SEL R6, R5, R6, !P0 ;  /* 0x0000000605067207 */ /* 0x000fc60004000000 */
[----:B------:R-:W-:Y:S01]  /*14a0*/  @!P1 IMAD.HI.U32 R7, R16, R2, RZ ;  /* 0x0000000210079227 */ /* 0x000fe200078e00ff */
[----:B------:R-:W-:-:S04]  /*14b0*/  IADD3 R2, PT, PT, -R6, RZ, RZ ;  /* 0x000000ff06027210 */ /* 0x000fc80007ffe1ff */
[----:B------:R-:W-:Y:S01]  /*14c0*/  @!P1 SHF.R.U32.HI R3, RZ, R3, R7 ;  /* 0x00000003ff039219 */ /* 0x000fe20000011607 */
[----:B------:R-:W-:Y:S01]  /*14d0*/  IMAD R2, R11, R2, R5 ;  /* 0x000000020b027224 */ /* 0x000fe200078e0205 */
[----:B------:R-:W-:Y:S02]  /*14e0*/  IADD3 R7, PT, PT, -R5, RZ, RZ ;  /* 0x000000ff05077210 */ /* 0x000fe40007ffe1ff */
[----:B------:R-:W-:-:S03]  /*14f0*/  @!P1 SEL R3, R16, R3, !P0 ;  /* 0x0000000310039207 */ /* 0x000fc60004000000 */
[----:B------:R-:W-:Y:S02]  /*1500*/  IMAD R7, R4, R7, R22 ;  /* 0x0000000704077224 */ /* 0x000fe400078e0216 */
[--C-:B------:R-:W-:Y:S02]  /*1510*/  @!P1 IMAD.IADD R6, R6, 0x1, -R3.reuse ;  /* 0x0000000106069824 */ /* 0x100fe400078e0a03 */
[----:B------:R-:W-:Y:S01]  /*1520*/  @!P1 IMAD R3, R2, R14, R3 ;  /* 0x0000000e02039224 */ /* 0x000fe200078e0203 */
[----:B------:R-:W-:Y:S01]  /*1530*/  IADD3 R2, PT, PT, -R16, RZ, RZ ;  /* 0x000000ff10027210 */ /* 0x000fe20007ffe1ff */
[----:B------:R-:W-:Y:S02]  /*1540*/  @!P1 IMAD R5, R6, R11, R16 ;  /* 0x0000000b06059224 */ /* 0x000fe400078e0210 */
[----:B------:R-:W-:Y:S02]  /*1550*/  @!P1 IMAD.MOV.U32 R16, RZ, RZ, R3 ;  /* 0x000000ffff109224 */ /* 0x000fe400078e0003 */
[----:B------:R-:W-:-:S02]  /*1560*/  IMAD R2, R23, R2, R9 ;  /* 0x0000000217027224 */ /* 0x000fc400078e0209 */
[----:B------:R-:W-:Y:S02]  /*1570*/  IMAD R22, R5, R4, R7 ;  /* 0x0000000405167224 */ /* 0x000fe400078e0207 */
[----:B------:R-:W-:Y:S02]  /*1580*/  IMAD R23, R16, R23, R2 ;  /* 0x0000001710177224 */ /* 0x000fe400078e0202 */
.L_x_19:
[----:B------:R-:W-:Y:S05]  /*1590*/  BRA.U UP3, `(.L_x_20) ;  /* 0x0000000103407547 */ /* 0x000fea000b800000 */
[----:B------:R-:W1:Y:S08]  /*15a0*/  LDC.64 R4, c[0x0][0xb10] ;  /* 0x0002c400ff047b82 */ /* 0x000e700000000a00 */
[----:B------:R-:W2:Y:S08]  /*15b0*/  LDC.64 R2, c[0x0][0xb18] ;  /* 0x0002c600ff027b82 */ /* 0x000eb00000000a00 */
[----:B------:R-:W3:Y:S08]  /*15c0*/  LDC R6, c[0x0][0xb20] ;  /* 0x0002c800ff067b82 */ /* 0x000ef00000000800 */
[----:B------:R-:W4:Y:S01]  /*15d0*/  LDC R7, c[0x0][0xb0c] ;  /* 0x0002c300ff077b82 */ /* 0x000f220000000800 */
[----:B-1----:R-:W-:-:S05]  /*15e0*/  IMAD.HI.U32 R4, R23, R4, RZ ;  /* 0x0000000417047227 */ /* 0x002fca00078e00ff */
[----:B------:R-:W-:Y:S01]  /*15f0*/  SHF.R.U32.HI R4, RZ, R5, R4 ;  /* 0x00000005ff047219 */ /* 0x000fe20000011604 */
[----:B--2---:R-:W-:Y:S01]  /*1600*/  IMAD.HI.U32 R3, R22, R3, RZ ;  /* 0x0000000316037227 */ /* 0x004fe200078e00ff */
[----:B------:R-:W-:-:S04]  /*1610*/  ISETP.NE.AND P0, PT, R2, 0x1, PT ;  /* 0x000000010200780c */ /* 0x000fc80003f05270 */
[----:B---3--:R-:W-:-:S04]  /*1620*/  SHF.R.U32.HI R3, RZ, R6, R3 ;  /* 0x00000006ff037219 */ /* 0x008fc80000011603 */
[----:B------:R-:W-:Y:S02]  /*1630*/  SEL R3, R22, R3, !P0 ;  /* 0x0000000316037207 */ /* 0x000fe40004000000 */
[----:B----4-:R-:W-:-:S04]  /*1640*/  ISETP.NE.AND P1, PT, R7, 0x1, PT ;  /* 0x000000010700780c */ /* 0x010fc80003f25270 */
[----:B------:R-:W-:-:S05]  /*1650*/  SEL R5, R23, R4, !P1 ;  /* 0x0000000417057207 */ /* 0x000fca0004800000 */
[----:B------:R-:W-:Y:S02]  /*1660*/  IMAD.IADD R4, R3, 0x1, -R5 ;  /* 0x0000000103047824 */ /* 0x000fe400078e0a05 */
[----:B------:R-:W-:Y:S02]  /*1670*/  IMAD.IADD R3, R5, 0x1, -R3 ;  /* 0x0000000105037824 */ /* 0x000fe400078e0a03 */
[----:B------:R-:W-:Y:S02]  /*1680*/  IMAD R23, R4, R7, R23 ;  /* 0x0000000704177224 */ /* 0x000fe400078e0217 */
[----:B------:R-:W-:Y:S02]  /*1690*/  IMAD R22, R3, R2, R22 ;  /* 0x0000000203167224 */ /* 0x000fe400078e0216 */
.L_x_20:
[----:B------:R-:W-:Y:S05]  /*16a0*/  BRA.U !UP1, `(.L_x_21) ;  /* 0x00000001090c7547 */ /* 0x000fea000b800000 */
[----:B------:R-:W-:Y:S01]  /*16b0*/  UCGABAR_WAIT ;  /* 0x0000000000007dc7 */ /* 0x000fe20008000000 */
[----:B------:R-:W-:Y:S01]  /*16c0*/  CCTL.IVALL ;  /* 0x00000000ff00798f */ /* 0x000fe20002000000 */
[----:B------:R-:W-:Y:S05]  /*16d0*/  BRA `(.L_x_22) ;  /* 0x0000000000047947 */ /* 0x000fea0003800000 */
.L_x_21:
[----:B------:R-:W-:Y:S06]  /*16e0*/  BAR.SYNC.DEFER_BLOCKING 0x0 ;  /* 0x0000000000007b1d */ /* 0x000fec0000010000 */
.L_x_22:
[----:B------:R-:W-:Y:S05]  /*16f0*/  BRA.U UP2, `(.L_x_23) ;  /* 0x0000001902847547 */ /* 0x000fea000b800000 */
[----:B------:R-:W1:Y:S01]  /*1700*/  LDCU UR6, c[0x0][0x38c] ;  /* 0x00007180ff0677ac */ /* 0x000e620008000800 */
[----:B------:R-:W2:Y:S01]  /*1710*/  LDC R8, c[0x0][0x370] ;  /* 0x0000dc00ff087b82 */ /* 0x000ea20000000800 */
[C---:B------:R-:W-:Y:S02]  /*1720*/  IMAD.SHL.U32 R17, R9.reuse, 0x20, RZ ;  /* 0x0000002009117824 */ /* 0x040fe400078e00ff */
[----:B------:R-:W-:Y:S01]  /*1730*/  HFMA2 R15, -RZ, RZ, 0, 5.9604644775390625e-08 ;  /* 0x00000001ff0f7431 */ /* 0x000fe200000001ff */
[----:B------:R-:W-:Y:S01]  /*1740*/  UISETP.NE.AND UP1, UPT, UR12, URZ, UPT ;  /* 0x000000ff0c00728c */ /* 0x000fe2000bf25270 */
[----:B------:R-:W-:Y:S01]  /*1750*/  ISETP.NE.AND P4, PT, R10, RZ, P5 ;  /* 0x000000ff0a00720c */ /* 0x000fe20002f85270 */
[----:B------:R-:W-:Y:S01]  /*1760*/  IMAD.SHL.U32 R16, R9, 0x40, RZ ;  /* 0x0000004009107824 */ /* 0x000fe200078e00ff */
[----:B------:R-:W-:Y:S01]  /*1770*/  CS2R R12, SRZ ;  /* 0x00000000000c7805 */ /* 0x000fe2000001ff00 */
[----:B------:R-:W-:Y:S01]  /*1780*/  IMAD.MOV.U32 R14, RZ, RZ, RZ ;  /* 0x000000ffff0e7224 */ /* 0x000fe200078e00ff */
[----:B------:R-:W3:Y:S01]  /*1790*/  LDC R0, c[0x0][0x374] ;  /* 0x0000dd00ff007b82 */ /* 0x000ee20000000800 */
[----:B------:R-:W-:Y:S01]  /*17a0*/  MOV R11, 0x1 ;  /* 0x00000001000b7802 */ /* 0x000fe20000000f00 */
[----:B------:R-:W4:Y:S01]  /*17b0*/  LDCU.64 UR14, c[0x0][0x348] ;  /* 0x00006900ff0e77ac */ /* 0x000f220008000a00 */
[----:B------:R-:W-:Y:S01]  /*17c0*/  LOP3.LUT R17, R17, 0x20, RZ, 0xc0, !PT ;  /* 0x0000002011117812 */ /* 0x000fe200078ec0ff */
[----:B------:R-:W-:Y:S01]  /*17d0*/  USEL UR23, UR5, 0x2, UP1 ;  /* 0x0000000205177887 */ /* 0x000fe20008800000 */
[----:B------:R-:W-:Y:S01]  /*17e0*/  UMOV UR24, URZ ;  /* 0x000000ff00187c82 */ /* 0x000fe20008000000 */
[----:B-1----:R-:W-:-:S04]  /*17f0*/  UIADD3 UR7, UPT, UPT, UR6, 0x3f, URZ ;  /* 0x0000003f06077890 */ /* 0x002fc8000fffe0ff */
[----:B------:R-:W-:-:S04]  /*1800*/  USHF.R.S32.HI UR13, URZ, 0x1f, UR7 ;  /* 0x0000001fff0d7899 */ /* 0x000fc80008011407 */
[----:B------:R-:W-:Y:S02]  /*1810*/  ULEA.HI UR13, UR13, UR7, URZ, 0x6 ;  /* 0x000000070d0d7291 */ /* 0x000fe4000f8f30ff */
[----:B------:R-:W-:Y:S02]  /*1820*/  UIADD3 UR7, UPT, UPT, UR6, -0x1, URZ ;  /* 0xffffffff06077890 */ /* 0x000fe4000fffe0ff */
[----:B------:R-:W-:Y:S02]  /*1830*/  USHF.R.S32.HI UR13, URZ, 0x6, UR13 ;  /* 0x00000006ff0d7899 */ /* 0x000fe4000801140d */
[----:B------:R-:W-:Y:S02]  /*1840*/  UISETP.GE.U32.AND UP2, UPT, UR7, -0x7f, UPT ;  /* 0xffffff810700788c */ /* 0x000fe4000bf46070 */
[----:B------:R-:W-:Y:S02]  /*1850*/  UISETP.LT.U32.AND UP0, UPT, UR13, 0x11, UPT ;  /* 0x000000110d00788c */ /* 0x000fe4000bf01070 */
[----:B------:R-:W-:-:S02]  /*1860*/  UIADD3 UR6, UPT, UPT, UR6, 0x7e, URZ ;  /* 0x0000007e06067890 */ /* 0x000fc4000fffe0ff */
[----:B------:R-:W-:-:S04]  /*1870*/  USEL UR7, UR13, 0x11, UP0 ;  /* 0x000000110d077887 */ /* 0x000fc80008000000 */
[----:B------:R-:W-:Y:S02]  /*1880*/  UIADD3 UR22, UPT, UPT, UR7, -0x1, URZ ;  /* 0xffffffff07167890 */ /* 0x000fe4000fffe0ff */
[----:B------:R-:W-:Y:S02]  /*1890*/  @UP2 UIADD3 UR22, UPT, UPT, UR7, URZ, URZ ;  /* 0x000000ff07162290 */ /* 0x000fe4000fffe0ff */
[----:B------:R-:W-:Y:S02]  /*18a0*/  UIADD3 UR25, UPT, UPT, UR13, -UR7, URZ ;  /* 0x800000070d197290 */ /* 0x000fe4000fffe0ff */
[----:B------:R-:W-:Y:S02]  /*18b0*/  UIADD3 UR21, UPT, UPT, UR22, 0x1, URZ ;  /* 0x0000000116157890 */ /* 0x000fe4000fffe0ff */
[----:B--2-4-:R-:W-:-:S12]  /*18c0*/  UIADD3 UR22, UPT, UPT, -UR22, URZ, URZ ;  /* 0x000000ff16167290 */ /* 0x014fd8000fffe1ff */
.L_x_43:
[----:B------:R-:W-:Y:S01]  /*18d0*/  UISETP.NE.AND UP0, UPT, UR4, URZ, UPT ;  /* 0x000000ff0400728c */ /* 0x000fe2000bf05270 */
[----:B------:R-:W1:Y:S08]  /*18e0*/  S2UR UR4, SR_CgaCtaId ;  /* 0x00000000000479c3 */ /* 0x000e700000008800 */
[----:B------:R-:W-:Y:S05]  /*18f0*/  BRA.U UP0, `(.L_x_24) ;  /* 0x0000000100347547 */ /* 0x000fea000b800000 */
[----:B------:R-:W2:Y:S01]  /*1900*/  S2R R2, SR_CgaCtaId ;  /* 0x0000000000027919 */ /* 0x000ea20000008800 */
[----:B------:R-:W-:-:S04]  /*1910*/  MOV R3, 0x400 ;  /* 0x0000040000037802 */ /* 0x000fc80000000f00 */
[----:B--2---:R-:W-:Y:S02]  /*1920*/  LEA R2, R2, R3, 0x18 ;  /* 0x0000000302027211 */ /* 0x004fe400078ec0ff */
[----:B------:R-:W-:-:S03]  /*1930*/  SHF.L.U32 R3, R11, 0x1f, RZ ;  /* 0x0000001f0b037819 */ /* 0x000fc600000006ff */
[----:B------:R-:W-:-:S04]  /*1940*/  IMAD R2, R12, 0x8, R2 ;  /* 0x000000080c027824 */ /* 0x000fc800078e0202 */
[----:B------:R-:W2:Y:S02]  /*1950*/  SYNCS.PHASECHK.TRANS64.TRYWAIT P0, [R2+URZ+0x1c0], R3 ;  /* 0x0001c003020075a7 */ /* 0x000ea400080011ff */
[----:B--2---:R-:W-:Y:S05]  /*1960*/  @!P0 BRA `(.L_x_25) ;  /* 0x0000007800648947 */ /* 0x004fea0003800000 */
.L_x_145:
[----:B------:R-:W-:Y:S01]  /*1970*/  VIADD R12, R12, 0x1 ;  /* 0x000000010c0c7836 */ /* 0x000fe20000000000 */
[----:B------:R2:W-:Y:S04]  /*1980*/  SYNCS.ARRIVE.TRANS64.A1T0 RZ, [R2+URZ+0x1b0], RZ ;  /* 0x0001b0ff02ff79a7 */ /* 0x0005e800081000ff */
[----:B------:R-:W-:-:S04]  /*1990*/  ISETP.NE.AND P0, PT, R12, 0x2, PT ;  /* 0x000000020c00780c */ /* 0x000fc80003f05270 */
[----:B------:R-:W-:Y:S02]  /*19a0*/  SEL R12, R12, RZ, P0 ;  /* 0x000000ff0c0c7207 */ /* 0x000fe40000000000 */
[----:B--2---:R-:W-:-:S04]  /*19b0*/  SEL R2, RZ, 0x1, P0 ;  /* 0x00000001ff027807 */ /* 0x004fc80000000000 */
[----:B------:R-:W-:-:S07]  /*19c0*/  LOP3.LUT R11, R11, R2, RZ, 0x3c, !PT ;  /* 0x000000020b0b7212 */ /* 0x000fce00078e3cff */
.L_x_24:
[----:B------:R-:W-:Y:S01]  /*19d0*/  UMOV UR5, 0x400 ;  /* 0x0000040000057882 */ /* 0x000fe20000000000 */
[----:B------:R-:W-:Y:S01]  /*19e0*/  SHF.L.U32 R2, R15, 0x1f, RZ ;  /* 0x0000001f0f027819 */ /* 0x000fe200000006ff */
[----:B-1----:R-:W-:Y:S01]  /*19f0*/  ULEA UR5, UR4, UR5, 0x18 ;  /* 0x0000000504057291 */ /* 0x002fe2000f8ec0ff */
[----:B------:R-:W-:Y:S01]  /*1a00*/  R2UR UR35, R16 ;  /* 0x00000000102372ca */ /* 0x000fe200000e0000 */
[----:B------:R-:W-:Y:S01]  /*1a10*/  UISETP.GE.U32.AND UP0, UPT, UR6, 0x7f, UPT ;  /* 0x0000007f0600788c */ /* 0x000fe2000bf06070 */
[----:B------:R-:W-:Y:S01]  /*1a20*/  R2UR UR11, R17 ;  /* 0x00000000110b72ca */ /* 0x000fe200000e0000 */
[----:B------:R-:W-:Y:S01]  /*1a30*/  ULEA UR8, UR24, UR5, 0x3 ;  /* 0x0000000518087291 */ /* 0x000fe2000f8e18ff */
[----:B------:R-:W-:-:S08]  /*1a40*/  UMOV UR26, URZ ;  /* 0x000000ff001a7c82 */ /* 0x000fd00008000000 */
[----:B------:R1:W2:Y:S01]  /*1a50*/  SYNCS.PHASECHK.TRANS64.TRYWAIT P0, [UR8+0x88], R2 ;  /* 0x00008802ff0075a7 */ /* 0x0002a20008001108 */
[----:B------:R-:W-:-:S13]  /*1a60*/  R2UR UR8, R22 ;  /* 0x00000000160872ca */ /* 0x000fda00000e0000 */
[----:B------:R-:W-:Y:S01]  /*1a70*/  ULEA UR11, UR8, UR11, 0x6 ;  /* 0x0000000b080b7291 */ /* 0x000fe2000f8e30ff */
[----:B-1----:R-:W-:-:S05]  /*1a80*/  LEA.HI R2, R23, R23, RZ, 0x1 ;  /* 0x0000001717027211 */ /* 0x002fca00078f08ff */
[----:B------:R-:W-:-:S05]  /*1a90*/  IMAD.SHL.U32 R2, R2, 0x40, RZ ;  /* 0x0000004002027824 */ /* 0x000fca00078e00ff */
[----:B------:R-:W-:-:S04]  /*1aa0*/  LOP3.LUT R2, R2, 0xffffff80, RZ, 0xc0, !PT ;  /* 0xffffff8002027812 */ /* 0x000fc800078ec0ff */
[----:B------:R-:W-:-:S13]  /*1ab0*/  R2UR UR9, R2 ;  /* 0x00000000020972ca */ /* 0x000fda00000e0000 */
[----:B------:R-:W-:Y:S01]  /*1ac0*/  ULOP3.LUT UR35, UR9, 0x40, UR35, 0xf8, !UPT ;  /* 0x0000004009237892 */ /* 0x000fe2000f8ef823 */
[----:B------:R-:W-:Y:S11]  /*1ad0*/  BRA.U !UP0, `(.L_x_26) ;  /* 0x0000000108c07547 */ /* 0x000ff6000b800000 */
[----:B------:R-:W-:Y:S01]  /*1ae0*/  UMOV UR16, UR22 ;  /* 0x0000001600107c82 */ /* 0x000fe20008000000 */
[----:B------:R-:W-:Y:S01]  /*1af0*/  UMOV UR17, UR24 ;  /* 0x0000001800117c82 */ /* 0x000fe20008000000 */
[----:B------:R-:W-:-:S05]  /*1b00*/  UMOV UR34, URZ ;  /* 0x000000ff00227c82 */ /* 0x000fca0008000000 */
.L_x_32:
[----:B------:R-:W-:Y:S01]  /*1b10*/  ULEA UR33, UR17, UR5, 0x3 ;  /* 0x0000000511217291 */ /* 0x000fe2000f8e18ff */
[----:B------:R-:W-:Y:S01]  /*1b20*/  @P5 MOV R3, 0x6000 ;  /* 0x0000600000035802 */ /* 0x000fe20000000f00 */
[----:B-12-4-:R-:W-:Y:S10]  /*1b30*/  @P0 BRA `(.L_x_27) ;  /* 0x00000000000c0947 */ /* 0x016ff40003800000 */
[----:B------:R-:W-:-:S04]  /*1b40*/  SHF.L.U32 R4, R15, 0x1f, RZ ;  /* 0x0000001f0f047819 */ /* 0x000fc800000006ff */
[----:B------:R-:W1:Y:S02]  /*1b50*/  SYNCS.PHASECHK.TRANS64.TRYWAIT P0, [UR33+0x88], R4 ;  /* 0x00008804ff0075a7 */ /* 0x000e640008001121 */
[----:B-1----:R-:W-:Y:S05]  /*1b60*/  @!P0 BRA `(.L_x_28) ;  /* 0x0000007400f88947 */ /* 0x002fea0003800000 */
.L_x_27:
[----:B------:R2:W-:Y:S01]  /*1b70*/  @P5 SYNCS.ARRIVE.TRANS64 RZ, [UR33], R3 ;  /* 0x00000003ffff59a7 */ /* 0x0005e20008000021 */
[----:B------:R-:W-:Y:S02]  /*1b80*/  ULOP3.LUT UR8, UR23, 0x2, URZ, 0xfc, !UPT ;  /* 0x0000000217087892 */ /* 0x000fe4000f8efcff */
[----:B------:R-:W-:Y:S02]  /*1b90*/  UIADD3 UR16, UPT, UPT, UR16, 0x1, URZ ;  /* 0x0000000110107890 */ /* 0x000fe4000fffe0ff */
[----:B------:R-:W-:Y:S02]  /*1ba0*/  UISETP.NE.AND UP0, UPT, UR8, 0x2, UPT ;  /* 0x000000020800788c */ /* 0x000fe4000bf05270 */
[----:B------:R-:W-:-:S07]  /*1bb0*/  UISETP.NE.AND UP2, UPT, UR16, 0x1, UPT ;  /* 0x000000011000788c */ /* 0x000fce000bf45270 */
[----:B------:R-:W-:Y:S05]  /*1bc0*/  BRA.U UP0, `(.L_x_29) ;  /* 0x0000000100047547 */ /* 0x000fea000b800000 */
[----:B------:R-:W-:Y:S05]  /*1bd0*/  BPT.TRAP 0x1 ;  /* 0x000000040000795c */ /* 0x000fea0000300000 */
.L_x_29:
[----:B------:R-:W-:Y:S04]  /*1be0*/  BSSY.RECONVERGENT B0, `(.L_x_30) ;  /* 0x0000003000007945 */ /* 0x000fe80003800200 */
[----:B------:R-:W-:Y:S05]  /*1bf0*/  @!P4 BRA `(.L_x_31) ;  /* 0x000000000004c947 */ /* 0x000fea0003800000 */
[----:B------:R-:W-:Y:S05]  /*1c00*/  BPT.TRAP 0x1 ;  /* 0x000000040000795c */ /* 0x000fea0000300000 */
.L_x_31:
[----:B------:R-:W-:Y:S05]  /*1c10*/  BSYNC.RECONVERGENT B0 ;  /* 0x0000000000007941 */ /* 0x000fea0003800200 */
.L_x_30:
[----:B------:R-:W-:Y:S02]  /*1c20*/  UIADD3 UR24, UPT, UPT, UR17, 0x1, URZ ;  /* 0x0000000111187890 */ /* 0x000fe4000fffe0ff */
[----:B------:R-:W-:Y:S02]  /*1c30*/  ULEA UR32, UR17, UR5, 0xd ;  /* 0x0000000511207291 */ /* 0x000fe4000f8e68ff */
[----:B------:R-:W-:Y:S02]  /*1c40*/  UISETP.NE.AND UP0, UPT, UR24, 0x11, UPT ;  /* 0x000000111800788c */ /* 0x000fe4000bf05270 */
[----:B------:R-:W-:Y:S02]  /*1c50*/  UIADD3 UR30, UP1, UPT, UR14, 0x80, URZ ;  /* 0x000000800e1e7890 */ /* 0x000fe4000ff3e0ff */
[----:B------:R-:W-:Y:S02]  /*1c60*/  USEL UR9, URZ, 0x1, UP0 ;  /* 0x00000001ff097887 */ /* 0x000fe40008000000 */
[----:B------:R-:W-:-:S02]  /*1c70*/  USEL UR24, UR24, URZ, UP0 ;  /* 0x000000ff18187287 */ /* 0x000fc40008000000 */
[----:B------:R-:W-:Y:S02]  /*1c80*/  UIADD3 UR28, UP0, UPT, UR14, 0x180, URZ ;  /* 0x000001800e1c7890 */ /* 0x000fe4000ff1e0ff */
[----:B------:R-:W-:Y:S01]  /*1c90*/  ULEA UR8, UR24, UR5, 0x3 ;  /* 0x0000000518087291 */ /* 0x000fe2000f8e18ff */
[----:B------:R-:W-:Y:S01]  /*1ca0*/  LOP3.LUT R15, R15, UR9, RZ, 0x3c, !PT ;  /* 0x000000090f0f7c12 */ /* 0x000fe2000f8e3cff */
[----:B------:R-:W-:Y:S02]  /*1cb0*/  ULOP3.LUT UR33, UR33, 0xfefffff8, URZ, 0xc0, !UPT ;  /* 0xfefffff821217892 */ /* 0x000fe4000f8ec0ff */
[----:B------:R-:W-:Y:S01]  /*1cc0*/  UIADD3.X UR31, UPT, UPT, URZ, UR15, URZ, UP1, !UPT ;  /* 0x0000000fff1f7290 */ /* 0x000fe20008ffe4ff */
[----:B-1----:R-:W-:Y:S01]  /*1cd0*/  SHF.L.U32 R2, R15, 0x1f, RZ ;  /* 0x0000001f0f027819 */ /* 0x002fe200000006ff */
[----:B------:R-:W-:Y:S02]  /*1ce0*/  UIADD3 UR32, UPT, UPT, UR32, 0x3400, URZ ;  /* 0x0000340020207890 */ /* 0x000fe4000fffe0ff */
[----:B------:R-:W-:Y:S01]  /*1cf0*/  UIADD3.X UR29, UPT, UPT, URZ, UR15, URZ, UP0, !UPT ;  /* 0x0000000fff1d7290 */ /* 0x000fe200087fe4ff */
[----:B------:R1:W4:Y:S01]  /*1d00*/  SYNCS.PHASECHK.TRANS64.TRYWAIT P0, [UR8+0x88], R2 ;  /* 0x00008802ff0075a7 */ /* 0x0003220008001108 */
[----:B------:R-:W-:Y:S01]  /*1d10*/  ULEA UR8, UR17, UR5, 0xc ;  /* 0x0000000511087291 */ /* 0x000fe2000f8e60ff */
[----:B------:R-:W-:Y:S01]  /*1d20*/  UMOV UR18, 0x0 ;  /* 0x0000000000127882 */ /* 0x000fe20000000000 */
[----:B------:R-:W-:-:S02]  /*1d30*/  UMOV UR19, 0x10000000 ;  /* 0x1000000000137882 */ /* 0x000fc40000000000 */
[----:B------:R-:W-:Y:S01]  /*1d40*/  UIADD3 UR8, UPT, UPT, UR8, 0x25400, URZ ;  /* 0x0002540008087890 */ /* 0x000fe2000fffe0ff */
[----:B------:R2:W-:Y:S01]  /*1d50*/  UTMALDG.3D.2CTA [UR32], [UR30], desc[UR18] ;  /* 0x000012201e0075b4 */ /* 0x0005e20008211000 */
[----:B------:R-:W-:Y:S01]  /*1d60*/  UMOV UR10, UR34 ;  /* 0x00000022000a7c82 */ /* 0x000fe20008000000 */
[----:B------:R-:W-:Y:S01]  /*1d70*/  UMOV UR12, UR36 ;  /* 0x00000024000c7c82 */ /* 0x000fe20008000000 */
[----:B------:R-:W-:Y:S01]  /*1d80*/  UMOV UR9, UR33 ;  /* 0x0000002100097c82 */ /* 0x000fe20008000000 */
[----:B------:R-:W-:Y:S01]  /*1d90*/  UMOV UR26, UR21 ;  /* 0x00000015001a7c82 */ /* 0x000fe20008000000 */
[----:B------:R-:W-:-:S03]  /*1da0*/  UMOV UR17, UR24 ;  /* 0x0000001800117c82 */ /* 0x000fc60008000000 */
[----:B------:R1:W-:Y:S01]  /*1db0*/  UTMALDG.3D.2CTA [UR8], [UR28], desc[UR18] ;  /* 0x000012081c0075b4 */ /* 0x0003e20008211000 */
[----:B--2---:R-:W-:Y:S01]  /*1dc0*/  UIADD3 UR34, UPT, UPT, UR34, 0x40, URZ ;  /* 0x0000004022227890 */ /* 0x004fe2000fffe0ff */
[----:B------:R-:W-:Y:S11]  /*1dd0*/  BRA.U UP2, `(.L_x_32) ;  /* 0xfffffffd024c7547 */ /* 0x000ff6000b83ffff */
.L_x_26:
[----:B--2-4-:R-:W-:Y:S01]  /*1de0*/  PLOP3.LUT P0, PT, PT, PT, UP5, 0x80, 0x8 ;  /* 0x000000000008781c */ /* 0x014fe20003f0f058 */
[----:B-1----:R-:W-:Y:S01]  /*1df0*/  ULEA UR8, UR24, UR5, 0x3 ;  /* 0x0000000518087291 */ /* 0x002fe2000f8e18ff */
[----:B------:R-:W-:Y:S01]  /*1e00*/  SHF.L.U32 R2, R15, 0x1f, RZ ;  /* 0x0000001f0f027819 */ /* 0x000fe200000006ff */
[----:B------:R-:W-:-:S10]  /*1e10*/  UISETP.GT.AND UP0, UPT, UR13, UR7, UPT ;  /* 0x000000070d00728c */ /* 0x000fd4000bf04270 */
[----:B------:R-:W-:Y:S01]  /*1e20*/  @!P0 SYNCS.ARRIVE.TRANS64.A1T0 RZ, [UR5+0x148], RZ ;  /* 0x000148ffffff89a7 */ /* 0x000fe20008100005 */
[----:B------:R1:W2:Y:S01]  /*1e30*/  SYNCS.PHASECHK.TRANS64.TRYWAIT P0, [UR8+0x88], R2 ;  /* 0x00008802ff0075a7 */ /* 0x0002a20008001108 */
[----:B------:R-:W-:Y:S05]  /*1e40*/  BRA.U !UP0, `(.L_x_33) ;  /* 0x0000000108c07547 */ /* 0x000fea000b800000 */
[----:B------:R-:W-:Y:S01]  /*1e50*/  UIADD3 UR27, UPT, UPT, UR25, UR26, URZ ;  /* 0x0000001a191b7290 */ /* 0x000fe2000fffe0ff */
[----:B------:R-:W-:-:S11]  /*1e60*/  UMOV UR34, UR24 ;  /* 0x0000001800227c82 */ /* 0x000fd60008000000 */
.L_x_39:
[----:B------:R-:W-:Y:S01]  /*1e70*/  ULEA UR17, UR34, UR5, 0x3 ;  /* 0x0000000522117291 */ /* 0x000fe2000f8e18ff */
[----:B--2---:R-:W-:Y:S01]  /*1e80*/  @P5 MOV R3, 0x6000 ;  /* 0x0000600000035802 */ /* 0x004fe20000000f00 */
[----:B-12---:R-:W-:Y:S10]  /*1e90*/  @P0 BRA `(.L_x_34) ;  /* 0x00000000000c0947 */ /* 0x006ff40003800000 */
[----:B------:R-:W-:-:S04]  /*1ea0*/  SHF.L.U32 R4, R15, 0x1f, RZ ;  /* 0x0000001f0f047819 */ /* 0x000fc800000006ff */
[----:B------:R-:W2:Y:S02]  /*1eb0*/  SYNCS.PHASECHK.TRANS64.TRYWAIT P0, [UR17+0x88], R4 ;  /* 0x00008804ff0075a7 */ /* 0x000ea40008001111 */
[----:B--2---:R-:W-:Y:S05]  /*1ec0*/  @!P0 BRA `(.L_x_35) ;  /* 0x0000007400388947 */ /* 0x004fea0003800000 */
.L_x_34:
[----:B------:R2:W-:Y:S01]  /*1ed0*/  @P5 SYNCS.ARRIVE.TRANS64 RZ, [UR17], R3 ;  /* 0x00000003ffff59a7 */ /* 0x0005e20008000011 */
[----:B------:R-:W-:-:S04]  /*1ee0*/  ULOP3.LUT UR8, UR23, 0x2, URZ, 0xfc, !UPT ;  /* 0x0000000217087892 */ /* 0x000fc8000f8efcff */
[----:B------:R-:W-:-:S09]  /*1ef0*/  UISETP.NE.AND UP0, UPT, UR8, 0x2, UPT ;  /* 0x000000020800788c */ /* 0x000fd2000bf05270 */
[----:B------:R-:W-:Y:S05]  /*1f00*/  BRA.U UP0, `(.L_x_36) ;  /* 0x0000000100047547 */ /* 0x000fea000b800000 */
[----:B------:R-:W-:Y:S05]  /*1f10*/  BPT.TRAP 0x1 ;  /* 0x000000040000795c */ /* 0x000fea0000300000 */
.L_x_36:
[----:B------:R-:W-:Y:S04]  /*1f20*/  BSSY.RECONVERGENT B0, `(.L_x_37) ;  /* 0x0000003000007945 */ /* 0x000fe80003800200 */
[----:B------:R-:W-:Y:S05]  /*1f30*/  @!P4 BRA `(.L_x_38) ;  /* 0x000000000004c947 */ /* 0x000fea0003800000 */
[----:B------:R-:W-:Y:S05]  /*1f40*/  BPT.TRAP 0x1 ;  /* 0x000000040000795c */ /* 0x000fea0000300000 */
.L_x_38:
[----:B------:R-:W-:Y:S05]  /*1f50*/  BSYNC.RECONVERGENT B0 ;  /* 0x0000000000007941 */ /* 0x000fea0003800200 */
.L_x_37:
        /* <DEDUP_REMOVED lines=9> */
[----:B------:R-:W-:Y:S02]  /*1ff0*/  USHF.L.U32 UR18, UR26, 0x6, URZ ;  /* 0x000000061a127899 */ /* 0x000fe400080006ff */
[----:B------:R-:W-:Y:S01]  /*2000*/  ULOP3.LUT UR17, UR17, 0xfefffff8, URZ, 0xc0, !UPT ;  /* 0xfefffff811117892 */ /* 0x000fe2000f8ec0ff */
[----:B-1----:R-:W-:Y:S01]  /*2010*/  SHF.L.U32 R2, R15, 0x1f, RZ ;  /* 0x0000001f0f027819 */ /* 0x002fe200000006ff */
[----:B------:R-:W-:Y:S02]  /*2020*/  UIADD3 UR16, UPT, UPT, UR16, 0x3400, URZ ;  /* 0x0000340010107890 */ /* 0x000fe4000fffe0ff */
[----:B------:R-:W-:Y:S01]  /*2030*/  UIADD3.X UR33, UPT, UPT, URZ, UR15, URZ, UP1, !UPT ;  /* 0x0000000fff217290 */ /* 0x000fe20008ffe4ff */
[----:B------:R4:W1:Y:S01]  /*2040*/  SYNCS.PHASECHK.TRANS64.TRYWAIT P0, [UR8+0x88], R2 ;  /* 0x00008802ff0075a7 */ /* 0x0008620008001108 */
[----:B------:R-:W-:-:S02]  /*2050*/  ULEA UR8, UR34, UR5, 0xc ;  /* 0x0000000522087291 */ /* 0x000fc4000f8e60ff */
[----:B------:R-:W-:Y:S02]  /*2060*/  UIADD3.X UR31, UPT, UPT, URZ, UR15, URZ, UP0, !UPT ;  /* 0x0000000fff1f7290 */ /* 0x000fe400087fe4ff */
[----:B------:R-:W-:Y:S01]  /*2070*/  UIADD3 UR8, UPT, UPT, UR8, 0x25400, URZ ;  /* 0x0002540008087890 */ /* 0x000fe2000fffe0ff */
[----:B------:R-:W-:Y:S01]  /*2080*/  UMOV UR28, 0x0 ;  /* 0x00000000001c7882 */ /* 0x000fe20000000000 */
[----:B------:R-:W-:Y:S01]  /*2090*/  UMOV UR29, 0x10000000 ;  /* 0x10000000001d7882 */ /* 0x000fe20000000000 */
[----:B------:R-:W-:Y:S01]  /*20a0*/  UMOV UR19, UR35 ;  /* 0x0000002300137c82 */ /* 0x000fe20008000000 */
[----:B------:R-:W-:Y:S01]  /*20b0*/  UMOV UR20, UR36 ;  /* 0x0000002400147c82 */ /* 0x000fe20008000000 */
[----:B------:R-:W-:Y:S01]  /*20c0*/  UMOV UR12, UR36 ;  /* 0x00000024000c7c82 */ /* 0x000fe20008000000 */
[----:B------:R-:W-:Y:S01]  /*20d0*/  UMOV UR9, UR17 ;  /* 0x0000001100097c82 */ /* 0x000fe20008000000 */
[----:B------:R-:W-:Y:S01]  /*20e0*/  UMOV UR10, UR18 ;  /* 0x00000012000a7c82 */ /* 0x000fe20008000000 */
[----:B------:R4:W-:Y:S01]  /*20f0*/  UTMALDG.3D.2CTA [UR16], [UR32], desc[UR28] ;  /* 0x00001c10200075b4 */ /* 0x0009e20008211000 */
[----:B------:R-:W-:Y:S01]  /*2100*/  UIADD3 UR26, UPT, UPT, UR26, 0x1, URZ ;  /* 0x000000011a1a7890 */ /* 0x000fe2000fffe0ff */
[----:B------:R-:W-:-:S03]  /*2110*/  UMOV UR34, UR24 ;  /* 0x0000001800227c82 */ /* 0x000fc60008000000 */
[----:B------:R-:W-:Y:S01]  /*2120*/  UISETP.NE.AND UP0, UPT, UR26, UR27, UPT ;  /* 0x0000001b1a00728c */ /* 0x000fe2000bf05270 */
[----:B------:R4:W-:Y:S08]  /*2130*/  UTMALDG.3D.2CTA [UR8], [UR30], desc[UR28] ;  /* 0x00001c081e0075b4 */ /* 0x0009f00008211000 */
[----:B----4-:R-:W-:Y:S05]  /*2140*/  BRA.U UP0, `(.L_x_39) ;  /* 0xfffffffd00487547 */ /* 0x010fea000b83ffff */
.L_x_33:
[C---:B-1----:R-:W-:Y:S01]  /*2150*/  LEA R2, R14.reuse, UR5, 0x3 ;  /* 0x000000050e027c11 */ /* 0x042fe2000f8e18ff */
[----:B------:R-:W-:Y:S01]  /*2160*/  NOP ;  /* 0x0000000000007918 */ /* 0x000fe20000000000 */
[----:B--2---:R-:W-:Y:S02]  /*2170*/  SHF.L.U32 R3, R13, 0x1f, RZ ;  /* 0x0000001f0d037819 */ /* 0x004fe400000006ff */
[----:B------:R-:W-:Y:S02]  /*2180*/  LEA R4, R14, UR5, 0x4 ;  /* 0x000000050e047c11 */ /* 0x000fe4000f8e20ff */
[----:B------:R-:W1:Y:S02]  /*2190*/  SYNCS.PHASECHK.TRANS64.TRYWAIT P0, [R2+URZ+0x150], R3 ;  /* 0x00015003020075a7 */ /* 0x000e6400080011ff */
[----:B-1----:R-:W-:Y:S05]  /*21a0*/  @!P0 BRA `(.L_x_40) ;  /* 0x0000007000988947 */ /* 0x002fea0003800000 */
.L_x_148:
[----:B------:R-:W2:Y:S01]  /*21b0*/  LDS.128 R4, [R4+0x1e0] ;  /* 0x0001e00004047984 */ /* 0x000ea20000000c00 */
[----:B------:R-:W-:Y:S01]  /*21c0*/  ISETP.GE.AND P0, PT, R35, 0x1, PT ;  /* 0x000000012300780c */ /* 0x000fe20003f06270 */
[----:B-1----:R-:W-:Y:S01]  /*21d0*/  VIADD R2, R2, 0x160 ;  /* 0x0000016002027836 */ /* 0x002fe20000000000 */
[----:B------:R-:W-:Y:S01]  /*21e0*/  @!PT LDS RZ, [RZ] ;  /* 0x00000000fffff984 */ /* 0x000fe20000000800 */
[----:B------:R-:W-:Y:S01]  /*21f0*/  @!PT LDS RZ, [RZ] ;  /* 0x00000000fffff984 */ /* 0x000fe20000000800 */
[----:B------:R-:W-:Y:S01]  /*2200*/  @!PT LDS RZ, [RZ] ;  /* 0x00000000fffff984 */ /* 0x000fe20000000800 */
[----:B------:R-:W-:Y:S01]  /*2210*/  @!PT LDS RZ, [RZ] ;  /* 0x00000000fffff984 */ /* 0x000fe20000000800 */
[----:B------:R1:W-:Y:S06]  /*2220*/  MEMBAR.ALL.CTA ;  /* 0x0000000000007992 */ /* 0x0003ec0000008000 */
[----:B-1----:R-:W1:Y:S01]  /*2230*/  FENCE.VIEW.ASYNC.S ;  /* 0x00000000000073c6 */ /* 0x002e620000000000 */
[----:B------:R-:W-:-:S04]  /*2240*/  PRMT R2, RZ, 0x654, R2 ;  /* 0x00000654ff027816 */ /* 0x000fc80000000002 */
[----:B-1----:R1:W-:Y:S01]  /*2250*/  SYNCS.ARRIVE.TRANS64.RED.A1T0 RZ, [R2+URZ], RZ ;  /* 0x000000ff02ff79a7 */ /* 0x0023e200081004ff */
[----:B--2---:R-:W-:-:S13]  /*2260*/  LOP3.LUT P2, RZ, R6, 0x1, RZ, 0xc0, !PT ;  /* 0x0000000106ff7812 */ /* 0x004fda000784c0ff */
[----:B------:R-:W-:Y:S01]  /*2270*/  @P2 SHF.R.U32.HI R3, RZ, 0x10, R5 ;  /* 0x00000010ff032819 */ /* 0x000fe20000011605 */
[----:B------:R-:W-:Y:S01]  /*2280*/  VOTEU.ANY UP0, P2 ;  /* 0x0000000000ff7886 */ /* 0x000fe20001000100 */
[----:B------:R-:W-:Y:S02]  /*2290*/  @P2 MOV R10, R4 ;  /* 0x00000004000a2202 */ /* 0x000fe40000000f00 */
[----:B------:R-:W-:Y:S02]  /*22a0*/  @P2 R2UR.BROADCAST UR8, R3 ;  /* 0x00000000030822ca */ /* 0x000fe400008e0000 */
[----:B------:R-:W-:-:S11]  /*22b0*/  @P2 LOP3.LUT R9, R5, 0xffff, RZ, 0xc0, !PT ;  /* 0x0000ffff05092812 */ /* 0x000fd600078ec0ff */
[----:B------:R-:W-:Y:S01]  /*22c0*/  @UP0 UMOV UR36, UR8 ;  /* 0x0000000800240c82 */ /* 0x000fe20008000000 */
[----:B-1----:R-:W-:Y:S05]  /*22d0*/  @!P0 BRA `(.L_x_41) ;  /* 0x0000000000b88947 */ /* 0x002fea0003800000 */
[----:B------:R-:W3:Y:S01]  /*22e0*/  LDC.64 R4, c[0x0][0xb18] ;  /* 0x0002c600ff047b82 */ /* 0x000ee20000000a00 */
[----:B------:R-:W-:-:S07]  /*22f0*/  ISETP.NE.AND P3, PT, R35, 0x1, PT ;  /* 0x000000012300780c */ /* 0x000fce0003f65270 */
[----:B------:R-:W1:Y:S08]  /*2300*/  LDC.64 R6, c[0x0][0xb10] ;  /* 0x0002c400ff067b82 */ /* 0x000e700000000a00 */
[----:B------:R-:W2:Y:S08]  /*2310*/  LDC R18, c[0x0][0xb20] ;  /* 0x0002c800ff127b82 */ /* 0x000eb00000000800 */
[----:B------:R-:W4:Y:S01]  /*2320*/  LDC R19, c[0x0][0xb0c] ;  /* 0x0002c300ff137b82 */ /* 0x000f220000000800 */
[----:B---3--:R-:W-:Y:S01]  /*2330*/  IMAD.HI.U32 R21, R0, R5, RZ ;  /* 0x0000000500157227 */ /* 0x008fe200078e00ff */
[----:B------:R-:W-:-:S03]  /*2340*/  ISETP.NE.AND P0, PT, R4, 0x1, PT ;  /* 0x000000010400780c */ /* 0x000fc60003f05270 */
[----:B------:R-:W-:-:S03]  /*2350*/  IMAD.HI.U32 R5, R9, R5, RZ ;  /* 0x0000000509057227 */ /* 0x000fc600078e00ff */
[----:B------:R-:W3:Y:S01]  /*2360*/  LDC.64 R2, c[0x0][0xb28] ;  /* 0x0002ca00ff027b82 */ /* 0x000ee20000000a00 */
[----:B-1----:R-:W-:-:S04]  /*2370*/  IMAD.HI.U32 R22, R8, R6, RZ ;  /* 0x0000000608167227 */ /* 0x002fc800078e00ff */
[----:B------:R-:W-:Y:S01]  /*2380*/  IMAD.HI.U32 R23, R10, R6, RZ ;  /* 0x000000060a177227 */ /* 0x000fe200078e00ff */
[----:B------:R-:W-:Y:S02]  /*2390*/  SHF.R.U32.HI R22, RZ, R7, R22 ;  /* 0x00000007ff167219 */ /* 0x000fe40000011616 */
[-C--:B--2---:R-:W-:Y:S02]  /*23a0*/  SHF.R.U32.HI R21, RZ, R18.reuse, R21 ;  /* 0x00000012ff157219 */ /* 0x084fe40000011615 */
[----:B------:R-:W-:Y:S02]  /*23b0*/  SHF.R.U32.HI R5, RZ, R18, R5 ;  /* 0x00000012ff057219 */ /* 0x000fe40000011605 */
[----:B------:R-:W-:Y:S02]  /*23c0*/  SEL R21, R0, R21, !P0 ;  /* 0x0000001500157207 */ /* 0x000fe40004000000 */
[----:B------:R-:W-:Y:S02]  /*23d0*/  SHF.R.U32.HI R23, RZ, R7, R23 ;  /* 0x00000007ff177219 */ /* 0x000fe40000011617 */
[----:B----4-:R-:W-:-:S02]  /*23e0*/  ISETP.NE.AND P1, PT, R19, 0x1, PT ;  /* 0x000000011300780c */ /* 0x010fc40003f25270 */
[----:B------:R-:W-:Y:S02]  /*23f0*/  SEL R5, R9, R5, !P0 ;  /* 0x0000000509057207 */ /* 0x000fe40004000000 */
[----:B------:R-:W-:Y:S02]  /*2400*/  SEL R22, R8, R22, !P1 ;  /* 0x0000001608167207 */ /* 0x000fe40004800000 */
[----:B------:R-:W-:Y:S01]  /*2410*/  SEL R23, R10, R23, !P1 ;  /* 0x000000170a177207 */ /* 0x000fe20004800000 */
[----:B---3--:R-:W-:-:S04]  /*2420*/  IMAD.HI.U32 R20, R21, R2, RZ ;  /* 0x0000000215147227 */ /* 0x008fc800078e00ff */
        /* <DEDUP_REMOVED lines=10> */
[----:B------:R-:W-:-:S04]  /*24d0*/  @!P0 IMAD.HI.U32 R7, R23, R2, RZ ;  /* 0x0000000217078227 */ /* 0x000fc800078e00ff */
[----:B------:R-:W-:Y:S01]  /*24e0*/  IMAD.MOV R2, RZ, RZ, -R6 ;  /* 0x000000ffff027224 */ /* 0x000fe200078e0a06 */
[----:B------:R-:W-:Y:S02]  /*24f0*/  @!P0 SHF.R.U32.HI R3, RZ, R3, R7 ;  /* 0x00000003ff038219 */ /* 0x000fe40000011607 */
[----:B------:R-:W-:Y:S01]  /*2500*/  IADD3 R7, PT, PT, -R5, RZ, RZ ;  /* 0x000000ff05077210 */ /* 0x000fe20007ffe1ff */
[----:B------:R-:W-:Y:S01]  /*2510*/  IMAD R2, R35, R2, R5 ;  /* 0x0000000223027224 */ /* 0x000fe200078e0205 */
        /* <DEDUP_REMOVED lines=10> */
.L_x_41:
[----:B------:R-:W1:Y:S02]  /*25c0*/  LDCU UR8, c[0x0][0xb30] ;  /* 0x00016600ff0877ac */ /* 0x000e640008000800 */
[----:B-1----:R-:W-:-:S09]  /*25d0*/  UISETP.NE.AND UP0, UPT, UR8, 0x1, UPT ;  /* 0x000000010800788c */ /* 0x002fd2000bf05270 */
[----:B------:R-:W-:Y:S05]  /*25e0*/  BRA.U UP0, `(.L_x_42) ;  /* 0x0000000100407547 */ /* 0x000fea000b800000 */
[----:B------:R-:W1:Y:S08]  /*25f0*/  LDC.64 R4, c[0x0][0xb10] ;  /* 0x0002c400ff047b82 */ /* 0x000e700000000a00 */
[----:B------:R-:W2:Y:S08]  /*2600*/  LDC.64 R2, c[0x0][0xb18] ;  /* 0x0002c600ff027b82 */ /* 0x000eb00000000a00 */
[----:B------:R-:W4:Y:S08]  /*2610*/  LDC R6, c[0x0][0xb20] ;  /* 0x0002c800ff067b82 */ /* 0x000f300000000800 */
[----:B------:R-:W3:Y:S01]  /*2620*/  LDC R7, c[0x0][0xb0c] ;  /* 0x0002c300ff077b82 */ /* 0x000ee20000000800 */
[----:B-1----:R-:W-:-:S05]  /*2630*/  IMAD.HI.U32 R4, R10, R4, RZ ;  /* 0x000000040a047227 */ /* 0x002fca00078e00ff */
[----:B------:R-:W-:Y:S01]  /*2640*/  SHF.R.U32.HI R4, RZ, R5, R4 ;  /* 0x00000005ff047219 */ /* 0x000fe20000011604 */
[----:B--2---:R-:W-:Y:S01]  /*2650*/  IMAD.HI.U32 R3, R9, R3, RZ ;  /* 0x0000000309037227 */ /* 0x004fe200078e00ff */
[----:B------:R-:W-:-:S04]  /*2660*/  ISETP.NE.AND P0, PT, R2, 0x1, PT ;  /* 0x000000010200780c */ /* 0x000fc80003f05270 */
[----:B----4-:R-:W-:-:S04]  /*2670*/  SHF.R.U32.HI R3, RZ, R6, R3 ;  /* 0x00000006ff037219 */ /* 0x010fc80000011603 */
[----:B------:R-:W-:Y:S02]  /*2680*/  SEL R3, R9, R3, !P0 ;  /* 0x0000000309037207 */ /* 0x000fe40004000000 */
[----:B---3--:R-:W-:-:S04]  /*2690*/  ISETP.NE.AND P1, PT, R7, 0x1, PT ;  /* 0x000000010700780c */ /* 0x008fc80003f25270 */
[----:B------:R-:W-:-:S05]  /*26a0*/  SEL R4, R10, R4, !P1 ;  /* 0x000000040a047207 */ /* 0x000fca0004800000 */
[----:B------:R-:W-:Y:S02]  /*26b0*/  IMAD.IADD R5, R3, 0x1, -R4 ;  /* 0x0000000103057824 */ /* 0x000fe400078e0a04 */
[----:B------:R-:W-:Y:S02]  /*26c0*/  IMAD.IADD R3, R4, 0x1, -R3 ;  /* 0x0000000104037824 */ /* 0x000fe400078e0a03 */
[----:B------:R-:W-:Y:S02]  /*26d0*/  IMAD R10, R5, R7, R10 ;  /* 0x00000007050a7224 */ /* 0x000fe400078e020a */
[----:B------:R-:W-:-:S07]  /*26e0*/  IMAD R9, R3, R2, R9 ;  /* 0x0000000203097224 */ /* 0x000fce00078e0209 */
.L_x_42:
[----:B------:R-:W-:Y:S01]  /*26f0*/  VIADD R14, R14, 0x1 ;  /* 0x000000010e0e7836 */ /* 0x000fe20000000000 */
[----:B------:R-:W-:Y:S01]  /*2700*/  UPLOP3.LUT UP5, UPT, UPT, UPT, UPT, 0x80, 0x8 ;  /* 0x000000000008789c */ /* 0x000fe20003faf070 */
[----:B------:R-:W-:Y:S02]  /*2710*/  IMAD.IADD R23, R10, 0x1, R51 ;  /* 0x000000010a177824 */ /* 0x000fe400078e0233 */
[----:B------:R-:W-:Y:S01]  /*2720*/  IMAD.IADD R22, R9, 0x1, R50 ;  /* 0x0000000109167824 */ /* 0x000fe200078e0232 */
[----:B------:R-:W-:-:S04]  /*2730*/  ISETP.NE.AND P0, PT, R14, 0x2, PT ;  /* 0x000000020e00780c */ /* 0x000fc80003f05270 */
[----:B------:R-:W-:Y:S02]  /*2740*/  SEL R2, RZ, 0x1, P0 ;  /* 0x00000001ff027807 */ /* 0x000fe40000000000 */
[----:B------:R-:W-:Y:S02]  /*2750*/  SEL R14, R14, RZ, P0 ;  /* 0x000000ff0e0e7207 */ /* 0x000fe40000000000 */
[----:B------:R-:W-:Y:S01]  /*2760*/  LOP3.LUT R13, R13, R2, RZ, 0x3c, !PT ;  /* 0x000000020d0d7212 */ /* 0x000fe200078e3cff */
[----:B------:R-:W-:Y:S06]  /*2770*/  @P2 BRA `(.L_x_43) ;  /* 0xfffffff000542947 */ /* 0x000fec000383ffff */
[----:B------:R-:W-:Y:S01]  /*2780*/  UIADD3 UR5, UPT, UPT, UR5, 0x88, URZ ;  /* 0x0000008805057890 */ /* 0x000fe2000fffe0ff */
[----:B------:R-:W-:-:S03]  /*2790*/  SHF.L.U32 R2, R15, 0x1f, RZ ;  /* 0x0000001f0f027819 */ /* 0x000fc600000006ff */
[----:B------:R-:W-:-:S09]  /*27a0*/  ULEA UR4, UR24, UR5, 0x3 ;  /* 0x0000000518047291 */ /* 0x000fd2000f8e18ff */
[----:B------:R-:W1:Y:S02]  /*27b0*/  SYNCS.PHASECHK.TRANS64.TRYWAIT P0, [UR4], R2 ;  /* 0x00000002ff0075a7 */ /* 0x000e640008001104 */
[----:B-1----:R-:W-:Y:S05]  /*27c0*/  @!P0 BRA `(.L_x_44) ;  /* 0x0000006c00248947 */ /* 0x002fea0003800000 */
.L_x_150:
[----:B------:R-:W-:-:S04]  /*27d0*/  UIADD3 UR6, UPT, UPT, UR24, 0x1, URZ ;  /* 0x0000000118067890 */ /* 0x000fc8000fffe0ff */
[----:B------:R-:W-:-:S04]  /*27e0*/  UISETP.NE.AND UP0, UPT, UR6, 0x11, UPT ;  /* 0x000000110600788c */ /* 0x000fc8000bf05270 */
[----:B------:R-:W-:Y:S02]  /*27f0*/  USEL UR7, URZ, 0x1, UP0 ;  /* 0x00000001ff077887 */ /* 0x000fe40008000000 */
[----:B------:R-:W-:-:S04]  /*2800*/  USEL UR6, UR6, URZ, UP0 ;  /* 0x000000ff06067287 */ /* 0x000fc80008000000 */
[----:B------:R-:W-:Y:S01]  /*2810*/  ULEA UR4, UR6, UR5, 0x3 ;  /* 0x0000000506047291 */ /* 0x000fe2000f8e18ff */
[----:B-1----:R-:W-:-:S04]  /*2820*/  LOP3.LUT R2, R15, UR7, RZ, 0x3c, !PT ;  /* 0x000000070f027c12 */ /* 0x002fc8000f8e3cff */
[----:B------:R-:W-:-:S04]  /*2830*/  SHF.L.U32 R3, R2, 0x1f, RZ ;  /* 0x0000001f02037819 */ /* 0x000fc800000006ff */
[----:B------:R-:W1:Y:S02]  /*2840*/  SYNCS.PHASECHK.TRANS64.TRYWAIT P0, [UR4], R3 ;  /* 0x00000003ff0075a7 */ /* 0x000e640008001104 */
[----:B-1----:R-:W-:Y:S05]  /*2850*/  @!P0 BRA `(.L_x_45) ;  /* 0x0000006c00188947 */ /* 0x002fea0003800000 */
.L_x_152:
[----:B------:R-:W-:-:S04]  /*2860*/  UIADD3 UR6, UPT, UPT, UR6, 0x1, URZ ;  /* 0x0000000106067890 */ /* 0x000fc8000fffe0ff */
[----:B------:R-:W-:-:S04]  /*2870*/  UISETP.NE.AND UP0, UPT, UR6, 0x11, UPT ;  /* 0x000000110600788c */ /* 0x000fc8000bf05270 */
[----:B------:R-:W-:Y:S02]  /*2880*/  USEL UR7, URZ, 0x1, UP0 ;  /* 0x00000001ff077887 */ /* 0x000fe40008000000 */
[----:B------:R-:W-:-:S04]  /*2890*/  USEL UR6, UR6, URZ, UP0 ;  /* 0x000000ff06067287 */ /* 0x000fc80008000000 */
[----:B------:R-:W-:Y:S01]  /*28a0*/  ULEA UR4, UR6, UR5, 0x3 ;  /* 0x0000000506047291 */ /* 0x000fe2000f8e18ff */
[----:B------:R-:W-:-:S04]  /*28b0*/  LOP3.LUT R2, R2, UR7, RZ, 0x3c, !PT ;  /* 0x0000000702027c12 */ /* 0x000fc8000f8e3cff */
[----:B-1----:R-:W-:-:S04]  /*28c0*/  SHF.L.U32 R3, R2, 0x1f, RZ ;  /* 0x0000001f02037819 */ /* 0x002fc800000006ff */
[----:B------:R-:W1:Y:S02]  /*28d0*/  SYNCS.PHASECHK.TRANS64.TRYWAIT P0, [UR4], R3 ;  /* 0x00000003ff0075a7 */ /* 0x000e640008001104 */
[----:B-1----:R-:W-:Y:S05]  /*28e0*/  @!P0 BRA `(.L_x_46) ;  /* 0x0000006c000c8947 */ /* 0x002fea0003800000 */
.L_x_154:
        /* <DEDUP_REMOVED lines=9> */
.L_x_156:
        /* <DEDUP_REMOVED lines=9> */
.L_x_158:
        /* <DEDUP_REMOVED lines=9> */
.L_x_160:
        /* <DEDUP_REMOVED lines=9> */
.L_x_162:
        /* <DEDUP_REMOVED lines=9> */
.L_x_164:
        /* <DEDUP_REMOVED lines=9> */
.L_x_166:
        /* <DEDUP_REMOVED lines=9> */
.L_x_168:
        /* <DEDUP_REMOVED lines=9> */
.L_x_170:
        /* <DEDUP_REMOVED lines=9> */
.L_x_172:
        /* <DEDUP_REMOVED lines=9> */
.L_x_174:
        /* <DEDUP_REMOVED lines=9> */
.L_x_176:
        /* <DEDUP_REMOVED lines=9> */
.L_x_178:
        /* <DEDUP_REMOVED lines=9> */
.L_x_180:
[----:B------:R-:W-:-:S04]  /*3040*/  UIADD3 UR6, UPT, UPT, UR6, 0x1, URZ ;  /* 0x0000000106067890 */ /* 0x000fc8000fffe0ff */
[----:B------:R-:W-:-:S04]  /*3050*/  UISETP.NE.AND UP0, UPT, UR6, 0x11, UPT ;  /* 0x000000110600788c */ /* 0x000fc8000bf05270 */
[----:B------:R-:W-:Y:S02]  /*3060*/  USEL UR4, URZ, 0x1, UP0 ;  /* 0x00000001ff047887 */ /* 0x000fe40008000000 */
[----:B------:R-:W-:-:S04]  /*3070*/  USEL UR6, UR6, URZ, UP0 ;  /* 0x000000ff06067287 */ /* 0x000fc80008000000 */
[----:B------:R-:W-:Y:S01]  /*3080*/  ULEA UR6, UR6, UR5, 0x3 ;  /* 0x0000000506067291 */ /* 0x000fe2000f8e18ff */
[----:B------:R-:W-:-:S04]  /*3090*/  LOP3.LUT R2, R2, UR4, RZ, 0x3c, !PT ;  /* 0x0000000402027c12 */ /* 0x000fc8000f8e3cff */
[----:B------:R-:W-:Y:S01]  /*30a0*/  SHF.L.U32 R2, R2, 0x1f, RZ ;  /* 0x0000001f02027819 */ /* 0x000fe200000006ff */
[----:B-1-3--:R-:W-:-:S07]  /*30b0*/  IMAD.U32 R0, RZ, RZ, UR6 ;  /* 0x00000006ff007e24 */ /* 0x00afce000f8e00ff */
.L_x_60:
[----:B-1----:R1:W2:Y:S02]  /*30c0*/  SYNCS.PHASECHK.TRANS64.TRYWAIT P0, [R0+URZ], R2 ;  /* 0x00000002000075a7 */ /* 0x0022a400080011ff */
[----:B--2---:R-:W-:Y:S05]  /*30d0*/  @!P0 NANOSLEEP.SYNCS 0x989680 ;  /* 0x009896800000895d */ /* 0x004fea0003900000 */
[----:B------:R-:W2:Y:S02]  /*30e0*/  @!P0 SYNCS.PHASECHK.TRANS64 P0, [R0+URZ], R2 ;  /* 0x00000002000085a7 */ /* 0x000ea400080010ff */
[----:B--2---:R-:W-:Y:S05]  /*30f0*/  @P0 EXIT ;  /* 0x000000000000094d */ /* 0x004fea0003800000 */
[----:B------:R-:W-:Y:S05]  /*3100*/  BRA `(.L_x_60) ;  /* 0xfffffffc00ec7947 */ /* 0x000fea000383ffff */
.L_x_23:
[----:B------:R-:W-:-:S04]  /*3110*/  UISETP.NE.AND UP1, UPT, UR4, URZ, UPT ;  /* 0x000000ff0400728c */ /* 0x000fc8000bf25270 */
[----:B------:R-:W-:-:S09]  /*3120*/  UISETP.NE.OR UP1, UPT, UR12, 0x1, UP1 ;  /* 0x000000010c00788c */ /* 0x000fd20008f25670 */
[----:B------:R-:W-:Y:S05]  /*3130*/  BRA.U UP1, `(.L_x_61) ;  /* 0x00000005014c7547 */ /* 0x000fea000b800000 */
[----:B------:R-:W-:Y:S01]  /*3140*/  HFMA2 R11, -RZ, RZ, 0, 0 ;  /* 0x00000000ff0b7431 */ /* 0x000fe200000001ff */
[----:B------:R-:W-:Y:S01]  /*3150*/  ISETP.GE.U32.AND P2, PT, R10, 0x2, PT ;  /* 0x000000020a00780c */ /* 0x000fe20003f46070 */
[----:B------:R-:W-:Y:S01]  /*3160*/  IMAD.MOV.U32 R12, RZ, RZ, 0x1 ;  /* 0x00000001ff0c7424 */ /* 0x000fe200078e00ff */
[----:B------:R-:W-:Y:S01]  /*3170*/  CS2R R8, SRZ ;  /* 0x0000000000087805 */ /* 0x000fe2000001ff00 */
[----:B------:R-:W-:Y:S01]  /*3180*/  IMAD.MOV.U32 R3, RZ, RZ, RZ ;  /* 0x000000ffff037224 */ /* 0x000fe200078e00ff */
[----:B------:R-:W-:Y:S01]  /*3190*/  UMOV UR6, 0x400 ;  /* 0x0000040000067882 */ /* 0x000fe20000000000 */
[----:B------:R-:W-:Y:S01]  /*31a0*/  UMOV UR7, URZ ;  /* 0x000000ff00077c82 */ /* 0x000fe20008000000 */
[----:B------:R-:W-:-:S12]  /*31b0*/  ULEA UR6, UR4, UR6, 0x18 ;  /* 0x0000000604067291 */ /* 0x000fd8000f8ec0ff */
.L_x_65:
[----:B------:R-:W-:Y:S02]  /*31c0*/  LEA R0, R3, UR6, 0x3 ;  /* 0x0000000603007c11 */ /* 0x000fe4000f8e18ff */
[----:B------:R-:W-:-:S03]  /*31d0*/  SHF.L.U32 R4, R8, 0x1f, RZ ;  /* 0x0000001f08047819 */ /* 0x000fc600000006ff */
[----:B------:R-:W-:Y:S01]  /*31e0*/  VIADD R5, R0, 0x1c0 ;  /* 0x000001c000057836 */ /* 0x000fe20000000000 */
[----:B------:R-:W1:Y:S02]  /*31f0*/  SYNCS.PHASECHK.TRANS64.TRYWAIT P0, [R0+URZ+0x1b0], R4 ;  /* 0x0001b004000075a7 */ /* 0x000e6400080011ff */
[----:B-1----:R-:W-:Y:S05]  /*3200*/  @!P0 BRA `(.L_x_62) ;  /* 0x0000006800148947 */ /* 0x002fea0003800000 */
.L_x_181:
[----:B------:R-:W-:Y:S01]  /*3210*/  ULEA UR5, UR7, UR6, 0x3 ;  /* 0x0000000607057291 */ /* 0x000fe2000f8e18ff */
[----:B-1----:R-:W-:Y:S01]  /*3220*/  PRMT R0, RZ, 0x654, R5 ;  /* 0x00000654ff007816 */ /* 0x002fe20000000005 */
[----:B------:R-:W-:Y:S01]  /*3230*/  @!P2 IMAD.MOV.U32 R4, RZ, RZ, 0x10 ;  /* 0x00000010ff04a424 */ /* 0x000fe200078e00ff */
[----:B------:R-:W-:Y:S01]  /*3240*/  SHF.L.U32 R5, R12, 0x1f, RZ ;  /* 0x0000001f0c057819 */ /* 0x000fe200000006ff */
[----:B------:R-:W-:Y:S01]  /*3250*/  UIADD3 UR4, UPT, UPT, UR5, 0x150, URZ ;  /* 0x0000015005047890 */ /* 0x000fe2000fffe0ff */
[----:B------:R1:W-:Y:S05]  /*3260*/  SYNCS.ARRIVE.TRANS64.RED.A1T0 RZ, [R0+URZ], RZ ;  /* 0x000000ff00ff79a7 */ /* 0x0003ea00081004ff */
[----:B------:R-:W-:Y:S01]  /*3270*/  IMAD.U32 R6, RZ, RZ, UR4 ;  /* 0x00000004ff067e24 */ /* 0x000fe2000f8e00ff */
[----:B------:R-:W2:Y:S04]  /*3280*/  SYNCS.PHASECHK.TRANS64.TRYWAIT P0, [UR5+0x160], R5 ;  /* 0x00016005ff0075a7 */ /* 0x000ea80008001105 */
[----:B------:R-:W-:Y:S01]  /*3290*/  PRMT R6, R10, 0x654, R6 ;  /* 0x000006540a067816 */ /* 0x000fe20000000006 */
[----:B-12---:R-:W-:Y:S06]  /*32a0*/  @!P0 BRA `(.L_x_63) ;  /* 0x0000006800008947 */ /* 0x006fec0003800000 */
.L_x_183:
[----:B------:R-:W-:Y:S01]  /*32b0*/  ULEA UR4, UR7, UR6, 0x4 ;  /* 0x0000000607047291 */ /* 0x000fe2000f8e20ff */
[----:B------:R-:W-:Y:S01]  /*32c0*/  SEL R2, R6, R2, !P2 ;  /* 0x0000000206027207 */ /* 0x000fe20005000000 */
[----:B------:R-:W-:Y:S01]  /*32d0*/  UIADD3 UR5, UPT, UPT, UR5, 0x150, URZ ;  /* 0x0000015005057890 */ /* 0x000fe2000fffe0ff */
[----:B-1----:R-:W-:Y:S01]  /*32e0*/  LEA R0, R11, UR6, 0x3 ;  /* 0x000000060b007c11 */ /* 0x002fe2000f8e18ff */
[----:B------:R-:W-:Y:S01]  /*32f0*/  UIADD3 UR4, UPT, UPT, UR4, 0x1e0, URZ ;  /* 0x000001e004047890 */ /* 0x000fe2000fffe0ff */
[----:B------:R1:W-:Y:S01]  /*3300*/  @!P2 SYNCS.ARRIVE.TRANS64.RED RZ, [R2+URZ], R4 ;  /* 0x0000000402ffa9a7 */ /* 0x0003e200080004ff */
[----:B------:R-:W-:Y:S01]  /*3310*/  UIADD3 UR7, UPT, UPT, UR7, 0x1, URZ ;  /* 0x0000000107077890 */ /* 0x000fe2000fffe0ff */
[----:B------:R-:W-:-:S03]  /*3320*/  VIADD R3, R3, 0x1 ;  /* 0x0000000103037836 */ /* 0x000fc60000000000 */
[----:B------:R-:W-:Y:S02]  /*3330*/  UISETP.NE.AND UP0, UPT, UR7, 0x2, UPT ;  /* 0x000000020700788c */ /* 0x000fe4000bf05270 */
[----:B------:R-:W-:Y:S01]  /*3340*/  ISETP.NE.AND P0, PT, R3, 0x2, PT ;  /* 0x000000020300780c */ /* 0x000fe20003f05270 */
[----:B------:R-:W-:Y:S06]  /*3350*/  UGETNEXTWORKID.BROADCAST [UR4], [UR5] ;  /* 0x00000000040073ca */ /* 0x000fec0008000100 */
[----:B------:R-:W-:Y:S02]  /*3360*/  USEL UR4, URZ, 0x1, UP0 ;  /* 0x00000001ff047887 */ /* 0x000fe40008000000 */
[----:B------:R-:W-:-:S04]  /*3370*/  USEL UR7, UR7, URZ, UP0 ;  /* 0x000000ff07077287 */ /* 0x000fc80008000000 */
[----:B------:R-:W-:Y:S02]  /*3380*/  LOP3.LUT R12, R12, UR4, RZ, 0x3c, !PT ;  /* 0x000000040c0c7c12 */ /* 0x000fe4000f8e3cff */
[----:B-1----:R-:W-:-:S04]  /*3390*/  SHF.L.U32 R4, R9, 0x1f, RZ ;  /* 0x0000001f09047819 */ /* 0x002fc800000006ff */
[----:B------:R-:W1:Y:S02]  /*33a0*/  SYNCS.PHASECHK.TRANS64.TRYWAIT P1, [R0+URZ+0x150], R4 ;  /* 0x00015004000075a7 */ /* 0x000e6400080211ff */
[----:B-1----:R-:W-:Y:S05]  /*33b0*/  @!P1 BRA `(.L_x_64) ;  /* 0x0000006400d49947 */ /* 0x002fea0003800000 */
.L_x_184:
[----:B-1----:R-:W-:Y:S01]  /*33c0*/  LEA R4, R11, UR6, 0x4 ;  /* 0x000000060b047c11 */ /* 0x002fe2000f8e20ff */
[----:B------:R-:W-:Y:S01]  /*33d0*/  VIADD R0, R0, 0x160 ;  /* 0x0000016000007836 */ /* 0x000fe20000000000 */
[----:B------:R-:W-:Y:S01]  /*33e0*/  SEL R3, R3, RZ, P0 ;  /* 0x000000ff03037207 */ /* 0x000fe20000000000 */
[----:B------:R-:W-:-:S03]  /*33f0*/  VIADD R11, R11, 0x1 ;  /* 0x000000010b0b7836 */ /* 0x000fc60000000000 */
[----:B------:R-:W1:Y:S01]  /*3400*/  LDS.128 R4, [R4+0x1e0] ;  /* 0x0001e00004047984 */ /* 0x000e620000000c00 */
[----:B------:R-:W-:Y:S02]  /*3410*/  PRMT R0, RZ, 0x654, R0 ;  /* 0x00000654ff007816 */ /* 0x000fe40000000000 */
[C---:B------:R-:W-:Y:S01]  /*3420*/  ISETP.NE.AND P1, PT, R11.reuse, 0x2, PT ;  /* 0x000000020b00780c */ /* 0x040fe20003f25270 */
[----:B------:R-:W-:Y:S01]  /*3430*/  @!PT LDS RZ, [RZ] ;  /* 0x00000000fffff984 */ /* 0x000fe20000000800 */
[----:B------:R-:W-:Y:S01]  /*3440*/  @!PT LDS RZ, [RZ] ;  /* 0x00000000fffff984 */ /* 0x000fe20000000800 */
[----:B------:R-:W-:Y:S01]  /*3450*/  @!PT LDS RZ, [RZ] ;  /* 0x00000000fffff984 */ /* 0x000fe20000000800 */
[----:B------:R-:W-:Y:S01]  /*3460*/  @!PT LDS RZ, [RZ] ;  /* 0x00000000fffff984 */ /* 0x000fe20000000800 */
[----:B------:R2:W-:Y:S06]  /*3470*/  MEMBAR.ALL.CTA ;  /* 0x0000000000007992 */ /* 0x0005ec0000008000 */
[----:B--2---:R-:W2:Y:S01]  /*3480*/  FENCE.VIEW.ASYNC.S ;  /* 0x00000000000073c6 */ /* 0x004ea20000000000 */
[----:B------:R-:W-:Y:S01]  /*3490*/  SEL R11, R11, RZ, P1 ;  /* 0x000000ff0b0b7207 */ /* 0x000fe20000800000 */
[----:B--2---:R2:W-:Y:S01]  /*34a0*/  SYNCS.ARRIVE.TRANS64.RED.A1T0 RZ, [R0+URZ], RZ ;  /* 0x000000ff00ff79a7 */ /* 0x0045e200081004ff */
[----:B-1----:R-:W-:-:S02]  /*34b0*/  LOP3.LUT P3, RZ, R6, 0x1, RZ, 0xc0, !PT ;  /* 0x0000000106ff7812 */ /* 0x002fc4000786c0ff */
[----:B------:R-:W-:-:S04]  /*34c0*/  SEL R4, RZ, 0x1, P1 ;  /* 0x00000001ff047807 */ /* 0x000fc80000800000 */
[----:B------:R-:W-:Y:S02]  /*34d0*/  LOP3.LUT R9, R9, R4, RZ, 0x3c, !PT ;  /* 0x0000000409097212 */ /* 0x000fe400078e3cff */
[----:B--2---:R-:W-:-:S04]  /*34e0*/  SEL R0, RZ, 0x1, P0 ;  /* 0x00000001ff007807 */ /* 0x004fc80000000000 */
[----:B------:R-:W-:Y:S01]  /*34f0*/  LOP3.LUT R8, R8, R0, RZ, 0x3c, !PT ;  /* 0x0000000008087212 */ /* 0x000fe200078e3cff */
[----:B------:R-:W-:Y:S06]  /*3500*/  @P3 BRA `(.L_x_65) ;  /* 0xfffffffc002c3947 */ /* 0x000fec000383ffff */
[----:B------:R-:W-:Y:S01]  /*3510*/  ULEA UR5, UR7, UR6, 0x3 ;  /* 0x0000000607057291 */ /* 0x000fe2000f8e18ff */
[----:B------:R-:W-:-:S08]  /*3520*/  SHF.L.U32 R2, R12, 0x1f, RZ ;  /* 0x0000001f0c027819 */ /* 0x000fd000000006ff */
[----:B------:R-:W1:Y:S02]  /*3530*/  SYNCS.PHASECHK.TRANS64 P0, [UR5+0x160], R2 ;  /* 0x00016002ff0075a7 */ /* 0x000e640008001005 */
[----:B-1----:R-:W-:Y:S05]  /*3540*/  @P0 BRA `(.L_x_66) ;  /* 0x0000000000080947 */ /* 0x002fea0003800000 */
[----:B------:R-:W1:Y:S02]  /*3550*/  SYNCS.PHASECHK.TRANS64.TRYWAIT P0, [UR5+0x160], R2 ;  /* 0x00016002ff0075a7 */ /* 0x000e640008001105 */
[----:B-1----:R-:W-:Y:S05]  /*3560*/  @!P0 BRA `(.L_x_67) ;  /* 0x00000064007c8947 */ /* 0x002fea0003800000 */
.L_x_66:
[----:B------:R-:W-:-:S04]  /*3570*/  UIADD3 UR4, UPT, UPT, UR7, 0x1, URZ ;  /* 0x0000000107047890 */ /* 0x000fc8000fffe0ff */
[----:B------:R-:W-:-:S04]  /*3580*/  UISETP.NE.AND UP0, UPT, UR4, 0x2, UPT ;  /* 0x000000020400788c */ /* 0x000fc8000bf05270 */
[----:B------:R-:W-:Y:S02]  /*3590*/  USEL UR8, URZ, 0x1, UP0 ;  /* 0x00000001ff087887 */ /* 0x000fe40008000000 */
[----:B------:R-:W-:-:S04]  /*35a0*/  USEL UR4, UR4, URZ, UP0 ;  /* 0x000000ff04047287 */ /* 0x000fc80008000000 */
[----:B------:R-:W-:Y:S01]  /*35b0*/  ULEA UR4, UR4, UR6, 0x3 ;  /* 0x0000000604047291 */ /* 0x000fe2000f8e18ff */
[----:B-1----:R-:W-:-:S04]  /*35c0*/  LOP3.LUT R2, R12, UR8, RZ, 0x3c, !PT ;  /* 0x000000080c027c12 */ /* 0x002fc8000f8e3cff */
[----:B------:R-:W-:-:S04]  /*35d0*/  SHF.L.U32 R0, R2, 0x1f, RZ ;  /* 0x0000001f02007819 */ /* 0x000fc800000006ff */
[----:B------:R-:W1:Y:S02]  /*35e0*/  SYNCS.PHASECHK.TRANS64 P0, [UR4+0x160], R0 ;  /* 0x00016000ff0075a7 */ /* 0x000e640008001004 */
[----:B-1----:R-:W-:Y:S05]  /*35f0*/  @P0 EXIT ;  /* 0x000000000000094d */ /* 0x002fea0003800000 */
[----:B------:R-:W-:Y:S02]  /*3600*/  SHF.L.U32 R2, R2, 0x1f, RZ ;  /* 0x0000001f02027819 */ /* 0x000fe400000006ff */
[----:B------:R-:W-:-:S07]  /*3610*/  MOV R0, UR4 ;  /* 0x0000000400007c02 */ /* 0x000fce0008000f00 */
.L_x_68:
[----:B-1----:R1:W2:Y:S02]  /*3620*/  SYNCS.PHASECHK.TRANS64.TRYWAIT P0, [R0+URZ+0x160], R2 ;  /* 0x00016002000075a7 */ /* 0x0022a400080011ff */
[----:B--2---:R-:W-:Y:S05]  /*3630*/  @!P0 NANOSLEEP.SYNCS 0x989680 ;  /* 0x009896800000895d */ /* 0x004fea0003900000 */
[----:B------:R-:W2:Y:S02]  /*3640*/  @!P0 SYNCS.PHASECHK.TRANS64 P0, [R0+URZ+0x160], R2 ;  /* 0x00016002000085a7 */ /* 0x000ea400080010ff */
[----:B--2---:R-:W-:Y:S05]  /*3650*/  @P0 EXIT ;  /* 0x000000000000094d */ /* 0x004fea0003800000 */
[----:B------:R-:W-:Y:S05]  /*3660*/  BRA `(.L_x_68) ;  /* 0xfffffffc00ec7947 */ /* 0x000fea000383ffff */
.L_x_61:
[----:B------:R-:W-:Y:S05]  /*3670*/  BRA.U UP4, `(.L_x_69) ;  /* 0x0000001104d87547 */ /* 0x000fea000b800000 */
[----:B------:R-:W-:Y:S01]  /*3680*/  UMOV UR5, 0x40 ;  /* 0x0000004000057882 */ /* 0x000fe20000000000 */
[----:B------:R-:W-:Y:S01]  /*3690*/  NOP ;  /* 0x0000000000007918 */ /* 0x000fe20000000000 */
[----:B------:R-:W-:Y:S01]  /*36a0*/  ULEA UR5, UR4, UR5, 0x18 ;  /* 0x0000000504057291 */ /* 0x000fe2000f8ec0ff */
[----:B------:R-:W-:Y:S02]  /*36b0*/  UMOV UR8, 0x400 ;  /* 0x0000040000087882 */ /* 0x000fe40000000000 */
[----:B------:R-:W-:-:S06]  /*36c0*/  ULEA UR8, UR4, UR8, 0x18 ;  /* 0x0000000804087291 */ /* 0x000fcc000f8ec0ff */
[----:B------:R-:W1:Y:S02]  /*36d0*/  LDS.U8 R2, [UR5+0x1c] ;  /* 0x00001c05ff027984 */ /* 0x000e640008000000 */
[----:B-1----:R-:W-:-:S13]  /*36e0*/  ISETP.NE.AND P0, PT, R2, RZ, PT ;  /* 0x000000ff0200720c */ /* 0x002fda0003f05270 */
[----:B------:R-:W-:Y:S05]  /*36f0*/  @P0 BRA `(.L_x_70) ;  /* 0x0000000400080947 */ /* 0x000fea0003800000 */
[----:B------:R-:W-:Y:S02]  /*3700*/  UISETP.NE.U32.AND UP0, UPT, UR7, 0x1, UPT ;  /* 0x000000010700788c */ /* 0x000fe4000bf05070 */
[----:B------:R-:W-:-:S07]  /*3710*/  UIADD3 UR9, UPT, UPT, UR5, 0x8, URZ ;  /* 0x0000000805097890 */ /* 0x000fce000fffe0ff */
[----:B------:R-:W-:Y:S05]  /*3720*/  BRA.U !UP0, `(.L_x_71) ;  /* 0x00000001089c7547 */ /* 0x000fea000b800000 */
[----:B------:R-:W-:Y:S01]  /*3730*/  ELECT P0, URZ, PT ;  /* 0x0000000000ff782f */ /* 0x000fe20003800000 */
[----:B------:R-:W-:-:S12]  /*3740*/  BSSY B0, `(.L_x_71) ;  /* 0x0000025000007945 */ /* 0x000fd80003800000 */
[----:B------:R-:W-:Y:S05]  /*3750*/  @!P0 BRA `(.L_x_72) ;  /* 0x00000000008c8947 */ /* 0x000fea0003800000 */
[----:B------:R-:W-:-:S05]  /*3760*/  UMOV UR4, 0x10 ;  /* 0x0000001000047882 */ /* 0x000fca0000000000 */
[----:B------:R-:W-:Y:S04]  /*3770*/  DEPBAR.LE SB1, 0x36 ;  /* 0x00009d800000791a */ /* 0x000fe80000000000 */
[----:B------:R-:W1:Y:S02]  /*3780*/  UTCATOMSWS.2CTA.FIND_AND_SET.ALIGN UP1, UR4, UR4 ;  /* 0x00000004000475e3 */ /* 0x000e640008220800 */
[----:B-1----:R-:W-:Y:S01]  /*3790*/  MOV R10, UR4 ;  /* 0x00000004000a7c02 */ /* 0x002fe20008000f00 */
[----:B------:R-:W-:Y:S06]  /*37a0*/  BRA.U UP1, `(.L_x_73) ;  /* 0x0000000101187547 */ /* 0x000fec000b800000 */
.L_x_74:
[----:B------:R-:W-:Y:S05]  /*37b0*/  NANOSLEEP 0x64 ;  /* 0x000000640000795d */ /* 0x000fea0003800000 */
[----:B------:R-:W-:-:S05]  /*37c0*/  UMOV UR4, 0x10 ;  /* 0x0000001000047882 */ /* 0x000fca0000000000 */
[----:B------:R-:W-:Y:S04]  /*37d0*/  DEPBAR.LE SB1, 0x36 ;  /* 0x00009d800000791a */ /* 0x000fe80000000000 */
[----:B------:R-:W1:Y:S02]  /*37e0*/  UTCATOMSWS.2CTA.FIND_AND_SET.ALIGN UP1, UR4, UR4 ;  /* 0x00000004000475e3 */ /* 0x000e640008220800 */
[----:B-1----:R-:W-:Y:S01]  /*37f0*/  MOV R10, UR4 ;  /* 0x00000004000a7c02 */ /* 0x002fe20008000f00 */
[----:B------:R-:W-:Y:S05]  /*3800*/  BRA.U !UP1, `(.L_x_74) ;  /* 0xfffffffd09e87547 */ /* 0x000fea000b83ffff */
.L_x_73:
[----:B------:R-:W1:Y:S01]  /*3810*/  LDS R5, [UR5+0x10] ;  /* 0x00001005ff057984 */ /* 0x000e620008000800 */
[----:B------:R-:W-:Y:S01]  /*3820*/  IMAD.U32 R3, RZ, RZ, UR8 ;  /* 0x00000008ff037e24 */ /* 0x000fe2000f8e00ff */
[----:B------:R-:W-:-:S03]  /*3830*/  MOV R2, UR6 ;  /* 0x0000000600027c02 */ /* 0x000fc60008000f00 */
[----:B------:R-:W-:Y:S01]  /*3840*/  VIADD R3, R3, 0x200 ;  /* 0x0000020003037836 */ /* 0x000fe20000000000 */
[----:B-1----:R-:W-:-:S04]  /*3850*/  SHF.L.U32 R5, R5, 0x1f, RZ ;  /* 0x0000001f05057819 */ /* 0x002fc800000006ff */
[----:B------:R-:W1:Y:S02]  /*3860*/  SYNCS.PHASECHK.TRANS64.TRYWAIT P0, [UR5+0x8], R5 ;  /* 0x00000805ff0075a7 */ /* 0x000e640008001105 */
[----:B-1----:R-:W-:Y:S05]  /*3870*/  @P0 BRA `(.L_x_75) ;  /* 0x0000000000080947 */ /* 0x002fea0003800000 */
[----:B------:R-:W1:Y:S02]  /*3880*/  SYNCS.PHASECHK.TRANS64.TRYWAIT P0, [UR5+0x8], R5 ;  /* 0x00000805ff0075a7 */ /* 0x000e640008001105 */
[----:B-1----:R-:W-:Y:S05]  /*3890*/  @!P0 BRA `(.L_x_76) ;  /* 0x0000006000c88947 */ /* 0x002fea0003800000 */
.L_x_75:
[----:B-1----:R-:W-:Y:S01]  /*38a0*/  HFMA2 R4, -RZ, RZ, 0, 5.9604644775390625e-08 ;  /* 0x00000001ff047431 */ /* 0x002fe200000001ff */
[----:B------:R-:W-:Y:S01]  /*38b0*/  UPRMT UR4, UR6, 0x654, UR9 ;  /* 0x0000065406047896 */ /* 0x000fe20008000009 */
[----:B------:R-:W-:Y:S01]  /*38c0*/  IMAD.MOV.U32 R7, RZ, RZ, 0xffff ;  /* 0x0000ffffff077424 */ /* 0x000fe200078e00ff */
[----:B------:R-:W-:Y:S01]  /*38d0*/  PRMT R2, R2, 0x654, R3 ;  /* 0x0000065402027816 */ /* 0x000fe20000000003 */
[----:B------:R-:W-:Y:S02]  /*38e0*/  IMAD.MOV.U32 R5, RZ, RZ, 0x4 ;  /* 0x00000004ff057424 */ /* 0x000fe400078e00ff */
[----:B------:R-:W-:Y:S01]  /*38f0*/  IMAD.SHL.U32 R9, R10, 0x20, RZ ;  /* 0x000000200a097824 */ /* 0x000fe200078e00ff */
[----:B------:R-:W-:Y:S02]  /*3900*/  MOV R3, UR4 ;  /* 0x0000000400037c02 */ /* 0x000fe40008000f00 */
[-C--:B------:R-:W-:Y:S01]  /*3910*/  SHF.L.U32 R7, R7, R10.reuse, RZ ;  /* 0x0000000a07077219 */ /* 0x080fe200000006ff */
[----:B------:R1:W-:Y:S01]  /*3920*/  SYNCS.ARRIVE.TRANS64.RED RZ, [UR4], R5 ;  /* 0x00000005ffff79a7 */ /* 0x0003e20008000404 */
[----:B------:R-:W-:Y:S01]  /*3930*/  SHF.L.U32 R6, R4, R10, RZ ;  /* 0x0000000a04067219 */ /* 0x000fe200000006ff */
[----:B------:R1:W-:Y:S04]  /*3940*/  STS [UR8+0x200], R9 ;  /* 0x00020009ff007988 */ /* 0x0003e80008000808 */
[----:B------:R1:W-:Y:S04]  /*3950*/  STAS [R2.64], R10 ;  /* 0x0000000a02007dbd */ /* 0x0003e8000c0008ff */
[----:B------:R1:W-:Y:S04]  /*3960*/  ATOMS.OR RZ, [UR5+0x14], R7 ;  /* 0x00001407ffff798c */ /* 0x0003e8000b000005 */
[----:B------:R1:W-:Y:S04]  /*3970*/  ATOMS.OR RZ, [UR5+0x18], R6 ;  /* 0x00001806ffff798c */ /* 0x0003e8000b000005 */
[----:B------:R1:W-:Y:S02]  /*3980*/  ATOMS.XOR RZ, [UR5+0x10], R4 ;  /* 0x00001004ffff798c */ /* 0x0003e4000b800005 */
.L_x_72:
[----:B------:R-:W-:Y:S05]  /*3990*/  BSYNC B0 ;  /* 0x0000000000007941 */ /* 0x000fea0003800000 */
.L_x_71:
[----:B------:R-:W-:Y:S05]  /*39a0*/  BRA.U UP0, `(.L_x_77) ;  /* 0x00000001006c7547 */ /* 0x000fea000b800000 */
[----:B------:R-:W-:-:S03]  /*39b0*/  UMOV UR4, 0xffffffff ;  /* 0xffffffff00047882 */ /* 0x000fc60000000000 */
[----:B------:R-:W-:Y:S05]  /*39c0*/  BRA.DIV UR4, `(.L_x_78) ;  /* 0x0000006204947947 */ /* 0x000fea000b800000 */
[----:B------:R-:W-:-:S13]  /*39d0*/  ELECT P6, URZ, PT ;  /* 0x0000000000ff782f */ /* 0x000fda00038c0000 */
.L_x_188:
[----:B------:R-:W-:Y:S05]  /*39e0*/  @!P6 BRA `(.L_x_77) ;  /* 0x00000000005ce947 */ /* 0x000fea0003800000 */
[----:B-1----:R-:W1:Y:S02]  /*39f0*/  LDS R3, [UR5+0x10] ;  /* 0x00001005ff037984 */ /* 0x002e640008000800 */
[----:B-1----:R-:W-:-:S04]  /*3a00*/  SHF.L.U32 R3, R3, 0x1f, RZ ;  /* 0x0000001f03037819 */ /* 0x002fc800000006ff */
[----:B------:R-:W1:Y:S02]  /*3a10*/  SYNCS.PHASECHK.TRANS64.TRYWAIT P0, [UR5+0x8], R3 ;  /* 0x00000803ff0075a7 */ /* 0x000e640008001105 */
[----:B-1----:R-:W-:Y:S05]  /*3a20*/  @P0 BRA `(.L_x_79) ;  /* 0x0000000000080947 */ /* 0x002fea0003800000 */
[----:B------:R-:W1:Y:S02]  /*3a30*/  SYNCS.PHASECHK.TRANS64.TRYWAIT P0, [UR5+0x8], R3 ;  /* 0x00000803ff0075a7 */ /* 0x000e640008001105 */
[----:B-1----:R-:W-:Y:S05]  /*3a40*/  @!P0 BRA `(.L_x_80) ;  /* 0x0000006000948947 */ /* 0x002fea0003800000 */
.L_x_79:
[----:B------:R-:W2:Y:S01]  /*3a50*/  LDS R5, [UR8+0x200] ;  /* 0x00020008ff057984 */ /* 0x000ea20008000800 */
[----:B-1----:R-:W-:Y:S02]  /*3a60*/  HFMA2 R2, -RZ, RZ, 0, 5.9604644775390625e-08 ;  /* 0x00000001ff027431 */ /* 0x002fe400000001ff */
[----:B------:R-:W-:Y:S01]  /*3a70*/  IMAD.MOV.U32 R3, RZ, RZ, 0xffff ;  /* 0x0000ffffff037424 */ /* 0x000fe200078e00ff */
[----:B------:R-:W-:Y:S01]  /*3a80*/  UPRMT UR4, UR6, 0x654, UR9 ;  /* 0x0000065406047896 */ /* 0x000fe20008000009 */
[----:B--2---:R-:W-:-:S03]  /*3a90*/  IMAD.SHL.U32 R4, R5, 0x20, RZ ;  /* 0x0000002005047824 */ /* 0x004fc600078e00ff */
[-C--:B------:R-:W-:Y:S02]  /*3aa0*/  SHF.L.U32 R3, R3, R5.reuse, RZ ;  /* 0x0000000503037219 */ /* 0x080fe400000006ff */
[----:B------:R-:W-:Y:S01]  /*3ab0*/  SHF.L.U32 R5, R2, R5, RZ ;  /* 0x0000000502057219 */ /* 0x000fe200000006ff */
[----:B------:R2:W-:Y:S04]  /*3ac0*/  STS [UR8+0x200], R4 ;  /* 0x00020004ff007988 */ /* 0x0005e80008000808 */
[----:B------:R2:W-:Y:S04]  /*3ad0*/  ATOMS.OR RZ, [UR5+0x14], R3 ;  /* 0x00001403ffff798c */ /* 0x0005e8000b000005 */
[----:B------:R2:W-:Y:S01]  /*3ae0*/  ATOMS.OR RZ, [UR5+0x18], R5 ;  /* 0x00001805ffff798c */ /* 0x0005e2000b000005 */
[----:B------:R-:W-:Y:S03]  /*3af0*/  SYNCS.ARRIVE.TRANS64.RED.A1T0 RZ, [UR4], RZ ;  /* 0x000000ffffff79a7 */ /* 0x000fe60008100404 */
[----:B------:R2:W-:Y:S01]  /*3b00*/  ATOMS.XOR RZ, [UR5+0x10], R2 ;  /* 0x00001002ffff798c */ /* 0x0005e2000b800005 */
[----:B------:R-:W-:Y:S05]  /*3b10*/  BRA `(.L_x_77) ;  /* 0x0000000000107947 */ /* 0x000fea0003800000 */
.L_x_70:
[----:B------:R-:W-:-:S05]  /*3b20*/  MOV R2, 0xffffffff ;  /* 0xffffffff00027802 */ /* 0x000fca0000000f00 */
[----:B------:R1:W-:Y:S02]  /*3b30*/  STS [UR8+0x200], R2 ;  /* 0x00020002ff007988 */ /* 0x0003e40008000808 */
[----:B-1----:R-:W-:Y:S02]  /*3b40*/  MOV R2, 0x3b60 ;  /* 0x00003b6000027802 */ /* 0x002fe40000000f00 */
[----:B-----5:R-:W-:Y:S05]  /*3b50*/  CALL.REL.NOINC `($__internal_1_$__cuda_sm10x_tcgen05_guardrail_trap_phase_invalid_during_alloc) ;  /* 0x0000006400e07944 */ /* 0x020fea0003c00000 */
.L_x_77:
[----:B------:R-:W-:Y:S05]  /*3b60*/  WARPSYNC.ALL ;  /* 0x0000000000007948 */ /* 0x000fea0003800000 */
[----:B------:R-:W3:Y:S01]  /*3b70*/  S2UR UR5, SR_CgaCtaId ;  /* 0x00000000000579c3 */ /* 0x000ee20000008800 */
[----:B------:R-:W-:Y:S01]  /*3b80*/  UMOV UR4, 0x400 ;  /* 0x0000040000047882 */ /* 0x000fe20000000000 */
[----:B------:R-:W-:-:S06]  /*3b90*/  NOP ;  /* 0x0000000000007918 */ /* 0x000fcc0000000000 */
[----:B------:R-:W-:Y:S06]  /*3ba0*/  BAR.ARV 0x6, 0xa0 ;  /* 0x0182800000007b1d */ /* 0x000fec0000002000 */
[----:B------:R-:W4:Y:S01]  /*3bb0*/  LDCU UR8, c[0x0][0x38c] ;  /* 0x00007180ff0877ac */ /* 0x000f220008000800 */
[----:B------:R-:W-:Y:S01]  /*3bc0*/  LOP3.LUT R0, R0, 0xffff, RZ, 0xc0, !PT ;  /* 0x0000ffff00007812 */ /* 0x000fe200078ec0ff */
[----:B-1----:R-:W-:Y:S01]  /*3bd0*/  IMAD.MOV.U32 R9, RZ, RZ, 0x1 ;  /* 0x00000001ff097424 */ /* 0x002fe200078e00ff */
[----:B------:R-:W-:Y:S01]  /*3be0*/  LOP3.LUT R8, R8, 0xffff, RZ, 0xc0, !PT ;  /* 0x0000ffff08087812 */ /* 0x000fe200078ec0ff */
[----:B------:R-:W-:Y:S01]  /*3bf0*/  UMOV UR19, URZ ;  /* 0x000000ff00137c82 */ /* 0x000fe20008000000 */
[----:B------:R-:W-:Y:S01]  /*3c00*/  R2UR UR11, R0 ;  /* 0x00000000000b72ca */ /* 0x000fe200000e0000 */
[----:B------:R-:W-:Y:S01]  /*3c10*/  UMOV UR18, URZ ;  /* 0x000000ff00127c82 */ /* 0x000fe20008000000 */
[----:B------:R-:W-:Y:S01]  /*3c20*/  R2UR UR12, R8 ;  /* 0x00000000080c72ca */ /* 0x000fe200000e0000 */
[----:B------:R-:W-:Y:S01]  /*3c30*/  IMAD.MOV.U32 R8, RZ, RZ, RZ ;  /* 0x000000ffff087224 */ /* 0x000fe200078e00ff */
[----:B------:R-:W-:Y:S01]  /*3c40*/  UMOV UR17, URZ ;  /* 0x000000ff00117c82 */ /* 0x000fe20008000000 */
[----:B---3--:R-:W-:-:S02]  /*3c50*/  ULEA UR5, UR5, UR4, 0x18 ;  /* 0x0000000405057291 */ /* 0x008fc4000f8ec0ff */
[----:B------:R-:W-:Y:S02]  /*3c60*/  UISETP.NE.AND UP2, UPT, UR7, URZ, UPT ;  /* 0x000000ff0700728c */ /* 0x000fe4000bf45270 */
[----:B------:R-:W-:Y:S02]  /*3c70*/  UIADD3 UR13, UPT, UPT, UR5, 0x3400, URZ ;  /* 0x00003400050d7890 */ /* 0x000fe4000fffe0ff */
[----:B------:R-:W-:Y:S02]  /*3c80*/  UIADD3 UR14, UPT, UPT, UR5, 0x25400, URZ ;  /* 0x00025400050e7890 */ /* 0x000fe4000fffe0ff */
[----:B----4-:R-:W-:Y:S01]  /*3c90*/  UIADD3 UR8, UPT, UPT, UR8, 0x3f, URZ ;  /* 0x0000003f08087890 */ /* 0x010fe2000fffe0ff */
[----:B--2---:R-:W1:Y:S01]  /*3ca0*/  LDS R2, [UR5+0x200] ;  /* 0x00020005ff027984 */ /* 0x004e620008000800 */
[----:B------:R-:W-:Y:S02]  /*3cb0*/  USHF.R.U32.HI UR13, URZ, 0x4, UR13 ;  /* 0x00000004ff0d7899 */ /* 0x000fe4000801160d */
[----:B------:R-:W-:-:S02]  /*3cc0*/  USHF.R.S32.HI UR4, URZ, 0x1f, UR8 ;  /* 0x0000001fff047899 */ /* 0x000fc40008011408 */
[----:B------:R-:W-:Y:S02]  /*3cd0*/  USHF.R.U32.HI UR14, URZ, 0x4, UR14 ;  /* 0x00000004ff0e7899 */ /* 0x000fe4000801160e */
[----:B------:R-:W-:Y:S02]  /*3ce0*/  ULEA.HI UR4, UR4, UR8, URZ, 0x6 ;  /* 0x0000000804047291 */ /* 0x000fe4000f8f30ff */
[----:B------:R-:W-:Y:S02]  /*3cf0*/  ULOP3.LUT UR13, UR13, 0x3fff, URZ, 0xc0, !UPT ;  /* 0x00003fff0d0d7892 */ /* 0x000fe4000f8ec0ff */
[----:B------:R-:W-:Y:S02]  /*3d00*/  USHF.R.S32.HI UR4, URZ, 0x6, UR4 ;  /* 0x00000006ff047899 */ /* 0x000fe40008011404 */
[----:B------:R-:W-:Y:S02]  /*3d10*/  ULOP3.LUT UR14, UR14, 0x3fff, URZ, 0xc0, !UPT ;  /* 0x00003fff0e0e7892 */ /* 0x000fe4000f8ec0ff */
[----:B------:R-:W-:Y:S01]  /*3d20*/  UISETP.LT.AND UP0, UPT, UR4, 0x1, UPT ;  /* 0x000000010400788c */ /* 0x000fe2000bf01270 */
[----:B------:R-:W-:Y:S01]  /*3d30*/  UMOV UR28, 0x0 ;  /* 0x00000000001c7882 */ /* 0x000fe20000000000 */
[----:B------:R-:W-:Y:S01]  /*3d40*/  UMOV UR29, 0x8100010 ;  /* 0x08100010001d7882 */ /* 0x000fe20000000000 */
[----:B------:R-:W-:-:S02]  /*3d50*/  ULOP3.LUT UR13, UR13, 0x10000, URZ, 0xfc, !UPT ;  /* 0x000100000d0d7892 */ /* 0x000fc4000f8efcff */
[----:B------:R-:W-:Y:S02]  /*3d60*/  ULOP3.LUT UR14, UR14, 0x10000, URZ, 0xfc, !UPT ;  /* 0x000100000e0e7892 */ /* 0x000fe4000f8efcff */
[----:B------:R-:W-:Y:S01]  /*3d70*/  USEL UR20, UR4, 0x1, !UP0 ;  /* 0x0000000104147887 */ /* 0x000fe2000c000000 */
[----:B------:R-:W-:Y:S01]  /*3d80*/  UMOV UR26, 0x0 ;  /* 0x00000000001a7882 */ /* 0x000fe20000000000 */
[----:B------:R-:W-:Y:S01]  /*3d90*/  UMOV UR27, 0x8100010 ;  /* 0x08100010001b7882 */ /* 0x000fe20000000000 */
[----:B------:R-:W-:Y:S01]  /*3da0*/  UMOV UR24, 0x0 ;  /* 0x0000000000187882 */ /* 0x000fe20000000000 */
[----:B------:R-:W-:Y:S01]  /*3db0*/  UMOV UR25, 0x8100010 ;  /* 0x0810001000197882 */ /* 0x000fe20000000000 */
[----:B------:R-:W-:Y:S01]  /*3dc0*/  UMOV UR22, 0x0 ;  /* 0x0000000000167882 */ /* 0x000fe20000000000 */
[----:B------:R-:W-:Y:S01]  /*3dd0*/  UMOV UR23, 0x8100010 ;  /* 0x0810001000177882 */ /* 0x000fe20000000000 */
[----:B-1----:R-:W-:Y:S02]  /*3de0*/  R2UR UR21, R2 ;  /* 0x00000000021572ca */ /* 0x002fe400000e0000 */
[----:B------:R-:W-:-:S13]  /*3df0*/  CS2R R2, SRZ ;  /* 0x0000000000027805 */ /* 0x000fda000001ff00 */
.L_x_88:
[C---:B------:R-:W-:Y:S02]  /*3e00*/  LEA R0, R8.reuse, UR5, 0x3 ;  /* 0x0000000508007c11 */ /* 0x040fe4000f8e18ff */
[----:B------:R-:W-:Y:S02]  /*3e10*/  SHF.L.U32 R4, R3, 0x1f, RZ ;  /* 0x0000001f03047819 */ /* 0x000fe400000006ff */
[----:B------:R-:W-:Y:S02]  /*3e20*/  LEA R5, R8, UR5, 0x4 ;  /* 0x0000000508057c11 */ /* 0x000fe4000f8e20ff */
[----:B------:R-:W1:Y:S02]  /*3e30*/  SYNCS.PHASECHK.TRANS64.TRYWAIT P0, [R0+URZ+0x150], R4 ;  /* 0x00015004000075a7 */ /* 0x000e6400080011ff */
[----:B-1-34-:R-:W-:Y:S05]  /*3e40*/  @!P0 BRA `(.L_x_81) ;  /* 0x0000005c00ac8947 */ /* 0x01afea0003800000 */
.L_x_189:
[----:B-1----:R-:W1:Y:S01]  /*3e50*/  LDS.128 R4, [R5+0x1e0] ;  /* 0x0001e00005047984 */ /* 0x002e620000000c00 */
[----:B------:R-:W-:Y:S02]  /*3e60*/  VIADD R0, R0, 0x160 ;  /* 0x0000016000007836 */ /* 0x000fe40000000000 */
[----:B------:R-:W-:Y:S01]  /*3e70*/  VIADD R8, R8, 0x1 ;  /* 0x0000000108087836 */ /* 0x000fe20000000000 */
[----:B------:R-:W-:Y:S01]  /*3e80*/  @!PT LDS RZ, [RZ] ;  /* 0x00000000fffff984 */ /* 0x000fe20000000800 */
[----:B------:R-:W-:Y:S01]  /*3e90*/  @!PT LDS RZ, [RZ] ;  /* 0x00000000fffff984 */ /* 0x000fe20000000800 */
[----:B------:R-:W-:Y:S01]  /*3ea0*/  @!PT LDS RZ, [RZ] ;  /* 0x00000000fffff984 */ /* 0x000fe20000000800 */
[----:B------:R-:W-:Y:S01]  /*3eb0*/  @!PT LDS RZ, [RZ] ;  /* 0x00000000fffff984 */ /* 0x000fe20000000800 */
[----:B------:R2:W-:Y:S06]  /*3ec0*/  MEMBAR.ALL.CTA ;  /* 0x0000000000007992 */ /* 0x0005ec0000008000 */
[----:B--2---:R-:W2:Y:S01]  /*3ed0*/  FENCE.VIEW.ASYNC.S ;  /* 0x00000000000073c6 */ /* 0x004ea20000000000 */
[----:B------:R-:W-:-:S04]  /*3ee0*/  PRMT R0, RZ, 0x654, R0 ;  /* 0x00000654ff007816 */ /* 0x000fc80000000000 */
[----:B--2---:R2:W-:Y:S01]  /*3ef0*/  SYNCS.ARRIVE.TRANS64.RED.A1T0 RZ, [R0+URZ], RZ ;  /* 0x000000ff00ff79a7 */ /* 0x0045e200081004ff */
[----:B-1----:R-:W-:Y:S01]  /*3f00*/  LOP3.LUT P1, RZ, R6, 0x1, RZ, 0xc0, !PT ;  /* 0x0000000106ff7812 */ /* 0x002fe2000782c0ff */
[----:B--2---:R-:W-:-:S12]  /*3f10*/  BRA.U UP2, `(.L_x_82) ;  /* 0x0000000502087547 */ /* 0x004fd8000b800000 */
[----:B------:R-:W1:Y:S01]  /*3f20*/  LDCU UR8, c[0x0][0x38c] ;  /* 0x00007180ff0877ac */ /* 0x000e620008000800 */
[----:B------:R-:W-:Y:S02]  /*3f30*/  PLOP3.LUT P2, PT, PT, PT, PT, 0x80, 0x8 ;  /* 0x000000000008781c */ /* 0x000fe40003f4f070 */
[----:B------:R-:W-:Y:S01]  /*3f40*/  SHF.L.U32 R4, R9, 0x1f, RZ ;  /* 0x0000001f09047819 */ /* 0x000fe200000006ff */
[----:B------:R-:W-:Y:S02]  /*3f50*/  ULEA UR9, UR19, UR5, 0x3 ;  /* 0x0000000513097291 */ /* 0x000fe4000f8e18ff */
[----:B------:R-:W-:Y:S02]  /*3f60*/  ULEA UR10, UR19, UR21, 0x5 ;  /* 0x00000015130a7291 */ /* 0x000fe4000f8e28ff */
[----:B-1----:R-:W-:-:S06]  /*3f70*/  UISETP.GE.AND UP0, UPT, UR8, 0x1, UPT ;  /* 0x000000010800788c */ /* 0x002fcc000bf06270 */
[----:B------:R-:W-:-:S05]  /*3f80*/  PLOP3.LUT P0, PT, PT, PT, UP0, 0x80, 0x8 ;  /* 0x000000000008781c */ /* 0x000fca0003f0f008 */
[----:B------:R-:W-:-:S08]  /*3f90*/  @UP0 ULEA UR8, UR18, UR5, 0x3 ;  /* 0x0000000512080291 */ /* 0x000fd0000f8e18ff */
[----:B------:R-:W-:-:S04]  /*3fa0*/  @P0 SHF.L.U32 R0, R2, 0x1f, RZ ;  /* 0x0000001f02000819 */ /* 0x000fc800000006ff */
[----:B------:R1:W2:Y:S01]  /*3fb0*/  @P0 SYNCS.PHASECHK.TRANS64.TRYWAIT P2, [UR8], R0 ;  /* 0x00000000ff0005a7 */ /* 0x0002a20008041108 */
[----:B------:R-:W3:Y:S02]  /*3fc0*/  SYNCS.PHASECHK.TRANS64.TRYWAIT P0, [UR9+0x190], R4 ;  /* 0x00019004ff0075a7 */ /* 0x000ee40008001109 */
[----:B-123--:R-:W-:Y:S05]  /*3fd0*/  @!P0 BRA `(.L_x_83) ;  /* 0x0000005c005c8947 */ /* 0x00efea0003800000 */
.L_x_191:
[----:B------:R-:W-:Y:S01]  /*3fe0*/  UMOV UR16, UR17 ;  /* 0x0000001100107c82 */ /* 0x000fe20008000000 */
[----:B------:R-:W-:Y:S05]  /*3ff0*/  BRA.U !UP0, `(.L_x_84) ;  /* 0x0000000108c07547 */ /* 0x000fea000b800000 */
[----:B------:R-:W-:Y:S02]  /*4000*/  UIADD3 UR16, UPT, UPT, UR20, UR17, URZ ;  /* 0x0000001114107290 */ /* 0x000fe4000fffe0ff */
[----:B------:R-:W-:Y:S01]  /*4010*/  UPLOP3.LUT UP3, UPT, UPT, UPT, UPT, 0x40, 0x4 ;  /* 0x000000000004789c */ /* 0x000fe20003f6e870 */
[----:B------:R-:W-:Y:S01]  /*4020*/  UMOV UR15, UR4 ;  /* 0x00000004000f7c82 */ /* 0x000fe20008000000 */
[----:B------:R-:W-:-:S09]  /*4030*/  UMOV UR46, UR18 ;  /* 0x00000012002e7c82 */ /* 0x000fd20008000000 */
.L_x_87:
[----:B--2---:R-:W-:Y:S01]  /*4040*/  ULEA UR8, UR46, UR5, 0x3 ;  /* 0x000000052e087291 */ /* 0x004fe2000f8e18ff */
[----:B---3--:R-:W-:Y:S11]  /*4050*/  @P2 BRA `(.L_x_85) ;  /* 0x00000000000c2947 */ /* 0x008ff60003800000 */
[----:B-1----:R-:W-:Y:S04]  /*4060*/  SHF.L.U32 R4, R2, 0x1f, RZ ;  /* 0x0000001f02047819 */ /* 0x002fe800000006ff */
[----:B------:R-:W1:Y:S02]  /*4070*/  SYNCS.PHASECHK.TRANS64.TRYWAIT P0, [UR8], R4 ;  /* 0x00000004ff0075a7 */ /* 0x000e640008001108 */
[----:B-1----:R-:W-:Y:S05]  /*4080*/  @!P0 BRA `(.L_x_86) ;  /* 0x0000005c00488947 */ /* 0x002fea0003800000 */
.L_x_85:
[----:B------:R-:W-:Y:S01]  /*4090*/  UISETP.NE.AND UP0, UPT, UR15, 0x1, UPT ;  /* 0x000000010f00788c */ /* 0x000fe2000bf05270 */
[----:B------:R-:W-:Y:S01]  /*40a0*/  PLOP3.LUT P2, PT, PT, PT, PT, 0x80, 0x8 ;  /* 0x000000000008781c */ /* 0x000fe20003f4f070 */
[----:B------:R-:W-:Y:S02]  /*40b0*/  UIADD3 UR18, UPT, UPT, UR46, 0x1, URZ ;  /* 0x000000012e127890 */ /* 0x000fe4000fffe0ff */
[----:B------:R-:W-:Y:S02]  /*40c0*/  ULEA UR32, UR46, UR14, 0x8 ;  /* 0x0000000e2e207291 */ /* 0x000fe4000f8e40ff */
[----:B------:R-:W-:Y:S01]  /*40d0*/  UISETP.NE.AND UP1, UPT, UR18, 0x11, UPT ;  /* 0x000000111200788c */ /* 0x000fe2000bf25270 */
[----:B------:R-:W-:Y:S01]  /*40e0*/  PLOP3.LUT P0, PT, PT, PT, UP0, 0x80, 0x8 ;  /* 0x000000000008781c */ /* 0x000fe20003f0f008 */
[----:B------:R-:W-:Y:S02]  /*40f0*/  UIADD3 UR44, UPT, UPT, UR32, 0x2, URZ ;  /* 0x00000002202c7890 */ /* 0x000fe4000fffe0ff */
[----:B------:R-:W-:Y:S02]  /*4100*/  USEL UR31, URZ, 0x1, UP1 ;  /* 0x00000001ff1f7887 */ /* 0x000fe40008800000 */
[----:B------:R-:W-:Y:S02]  /*4110*/  USEL UR18, UR18, URZ, UP1 ;  /* 0x000000ff12127287 */ /* 0x000fe40008800000 */
[----:B------:R-:W-:Y:S02]  /*4120*/  UIADD3 UR40, UPT, UPT, UR32, 0x4, URZ ;  /* 0x0000000420287890 */ /* 0x000fe4000fffe0ff */
[----:B------:R-:W-:Y:S01]  /*4130*/  @UP0 ULEA UR30, UR18, UR5, 0x3 ;  /* 0x00000005121e0291 */ /* 0x000fe2000f8e18ff */
[----:B------:R-:W-:Y:S01]  /*4140*/  LOP3.LUT R2, R2, UR31, RZ, 0x3c, !PT ;  /* 0x0000001f02027c12 */ /* 0x000fe2000f8e3cff */
[----:B------:R-:W-:Y:S02]  /*4150*/  UIADD3 UR36, UPT, UPT, UR32, 0x6, URZ ;  /* 0x0000000620247890 */ /* 0x000fe4000fffe0ff */
[----:B------:R-:W-:Y:S01]  /*4160*/  UIADD3 UR8, UPT, UPT, UR8, 0x88, URZ ;  /* 0x0000008808087890 */ /* 0x000fe2000fffe0ff */
[----:B-1----:R-:W-:Y:S01]  /*4170*/  @P0 SHF.L.U32 R0, R2, 0x1f, RZ ;  /* 0x0000001f02000819 */ /* 0x002fe200000006ff */
[----:B------:R-:W-:Y:S02]  /*4180*/  UIADD3 UR17, UPT, UPT, UR17, 0x1, URZ ;  /* 0x0000000111117890 */ /* 0x000fe4000fffe0ff */
[----:B------:R-:W-:Y:S01]  /*4190*/  UIADD3 UR15, UPT, UPT, UR15, -0x1, URZ ;  /* 0xffffffff0f0f7890 */ /* 0x000fe2000fffe0ff */
[----:B------:R2:W3:Y:S01]  /*41a0*/  @P0 SYNCS.PHASECHK.TRANS64.TRYWAIT P2, [UR30], R0 ;  /* 0x00000000ff0005a7 */ /* 0x0004e2000804111e */
[----:B------:R-:W-:Y:S02]  /*41b0*/  ULEA UR30, UR46, UR13, 0x9 ;  /* 0x0000000d2e1e7291 */ /* 0x000fe4000f8e48ff */
[----:B------:R-:W-:Y:S02]  /*41c0*/  UISETP.NE.AND UP0, UPT, UR17, UR16, UPT ;  /* 0x000000101100728c */ /* 0x000fe4000bf05270 */
[----:B------:R-:W-:Y:S02]  /*41d0*/  UIADD3 UR42, UPT, UPT, UR30, 0x2, URZ ;  /* 0x000000021e2a7890 */ /* 0x000fe4000fffe0ff */
[----:B------:R-:W-:Y:S02]  /*41e0*/  UIADD3 UR38, UPT, UPT, UR30, 0x4, URZ ;  /* 0x000000041e267890 */ /* 0x000fe4000fffe0ff */
[----:B------:R-:W-:Y:S01]  /*41f0*/  UIADD3 UR34, UPT, UPT, UR30, 0x6, URZ ;  /* 0x000000061e227890 */ /* 0x000fe2000fffe0ff */
[----:B------:R-:W-:Y:S01]  /*4200*/  UMOV UR33, 0x40004040 ;  /* 0x4000404000217882 */ /* 0x000fe20000000000 */
[----:B------:R-:W-:Y:S01]  /*4210*/  UMOV UR31, 0x40004040 ;  /* 0x40004040001f7882 */ /* 0x000fe20000000000 */
[----:B------:R-:W-:Y:S01]  /*4220*/  UMOV UR45, 0x40004040 ;  /* 0x40004040002d7882 */ /* 0x000fe20000000000 */
[----:B------:R2:W-:Y:S01]  /*4230*/  UTCHMMA.2CTA gdesc[UR30], gdesc[UR32], tmem[UR10], tmem[UR28], idesc[UR29], UP3 ;  /* 0x00ff1c201e0075ea */ /* 0x0005e20009a0000a */
[----:B------:R-:W-:Y:S01]  /*4240*/  UPLOP3.LUT UP3, UPT, UPT, UPT, UPT, 0x80, 0x8 ;  /* 0x000000000008789c */ /* 0x000fe20003f6f070 */
[----:B------:R-:W-:Y:S01]  /*4250*/  UMOV UR43, 0x40004040 ;  /* 0x40004040002b7882 */ /* 0x000fe20000000000 */
[----:B------:R-:W-:Y:S01]  /*4260*/  UMOV UR41, 0x40004040 ;  /* 0x4000404000297882 */ /* 0x000fe20000000000 */
[----:B------:R2:W-:Y:S01]  /*4270*/  UTCHMMA.2CTA gdesc[UR42], gdesc[UR44], tmem[UR10], tmem[UR26], idesc[UR27], UPT ;  /* 0x00ff1a2c2a0075ea */ /* 0x0005e2000ba0000a */
[----:B------:R-:W-:Y:S01]  /*4280*/  UMOV UR39, 0x40004040 ;  /* 0x4000404000277882 */ /* 0x000fe20000000000 */
[----:B------:R-:W-:Y:S01]  /*4290*/  UMOV UR37, 0x40004040 ;  /* 0x4000404000257882 */ /* 0x000fe20000000000 */
[----:B------:R-:W-:Y:S01]  /*42a0*/  UMOV UR35, 0x40004040 ;  /* 0x4000404000237882 */ /* 0x000fe20000000000 */
[----:B------:R2:W-:Y:S01]  /*42b0*/  UTCHMMA.2CTA gdesc[UR38], gdesc[UR40], tmem[UR10], tmem[UR24], idesc[UR25], UPT ;  /* 0x00ff1828260075ea */ /* 0x0005e2000ba0000a */
[----:B------:R2:W-:Y:S01]  /*42c0*/  UTCHMMA.2CTA gdesc[UR34], gdesc[UR36], tmem[UR10], tmem[UR22], idesc[UR23], UPT ;  /* 0x00ff1624220075ea */ /* 0x0005e2000ba0000a */
[----:B------:R2:W-:Y:S01]  /*42d0*/  UTCBAR.2CTA.MULTICAST [UR8], URZ, UR12 ;  /* 0x000000ff080073e9 */ /* 0x0005e2000820080c */
[----:B------:R-:W-:Y:S01]  /*42e0*/  UMOV UR46, UR18 ;  /* 0x00000012002e7c82 */ /* 0x000fe20008000000 */
[----:B------:R-:W-:Y:S05]  /*42f0*/  BRA.U UP0, `(.L_x_87) ;  /* 0xfffffffd00507547 */ /* 0x000fea000b83ffff */
.L_x_84:
[----:B------:R-:W-:Y:S01]  /*4300*/  UIADD3 UR9, UPT, UPT, UR9, 0x170, URZ ;  /* 0x0000017009097890 */ /* 0x000fe2000fffe0ff */
[----:B------:R-:W-:-:S08]  /*4310*/  UMOV UR17, UR16 ;  /* 0x0000001000117c82 */ /* 0x000fd00008000000 */
[----:B------:R4:W-:Y:S01]  /*4320*/  UTCBAR.2CTA.MULTICAST [UR9], URZ, UR11 ;  /* 0x000000ff090073e9 */ /* 0x0009e2000820080b */
[----:B------:R-:W-:Y:S02]  /*4330*/  NOP ;  /* 0x0000000000007918 */ /* 0x000fe40000000000 */
.L_x_82:
[----:B------:R-:W-:Y:S01]  /*4340*/  UIADD3 UR19, UPT, UPT, UR19, 0x1, URZ ;  /* 0x0000000113137890 */ /* 0x000fe2000fffe0ff */
[----:B------:R-:W-:-:S03]  /*4350*/  ISETP.NE.AND P0, PT, R8, 0x2, PT ;  /* 0x000000020800780c */ /* 0x000fc60003f05270 */
[----:B------:R-:W-:Y:S01]  /*4360*/  UISETP.NE.AND UP0, UPT, UR19, 0x4, UPT ;  /* 0x000000041300788c */ /* 0x000fe2000bf05270 */
[----:B-12---:R-:W-:Y:S02]  /*4370*/  SEL R0, RZ, 0x1, P0 ;  /* 0x00000001ff007807 */ /* 0x006fe40000000000 */
[----:B------:R-:W-:Y:S01]  /*4380*/  SEL R8, R8, RZ, P0 ;  /* 0x000000ff08087207 */ /* 0x000fe20000000000 */
[----:B------:R-:W-:Y:S01]  /*4390*/  USEL UR8, URZ, 0x1, UP0 ;  /* 0x00000001ff087887 */ /* 0x000fe20008000000 */
[----:B------:R-:W-:Y:S01]  /*43a0*/  LOP3.LUT R3, R3, R0, RZ, 0x3c, !PT ;  /* 0x0000000003037212 */ /* 0x000fe200078e3cff */
[----:B------:R-:W-:-:S04]  /*43b0*/  USEL UR19, UR19, URZ, UP0 ;  /* 0x000000ff13137287 */ /* 0x000fc80008000000 */
[----:B------:R-:W-:Y:S01]  /*43c0*/  LOP3.LUT R9, R9, UR8, RZ, 0x3c, !PT ;  /* 0x0000000809097c12 */ /* 0x000fe2000f8e3cff */
[----:B------:R-:W-:Y:S07]  /*43d0*/  @P1 BRA `(.L_x_88) ;  /* 0xfffffff800881947 */ /* 0x000fee000383ffff */
[----:B------:R-:W1:Y:S01]  /*43e0*/  S2UR UR4, SR_CgaCtaId ;  /* 0x00000000000479c3 */ /* 0x000e620000008800 */
[----:B------:R-:W-:Y:S01]  /*43f0*/  ELECT P0, URZ, PT ;  /* 0x0000000000ff782f */ /* 0x000fe20003800000 */
[----:B------:R-:W-:Y:S01]  /*4400*/  HFMA2 R0, -RZ, RZ, 0, 5.9604644775390625e-08 ;  /* 0x00000001ff007431 */ /* 0x000fe200000001ff */
[----:B------:R-:W-:-:S05]  /*4410*/  UMOV UR8, 0x40 ;  /* 0x0000004000087882 */ /* 0x000fca0000000000 */
[----:B------:R-:W-:Y:S01]  /*4420*/  UVIRTCOUNT.DEALLOC.SMPOOL 0x80 ;  /* 0x000000800000784c */ /* 0x000fe20000000000 */
[----:B------:R-:W-:Y:S02]  /*4430*/  UISETP.NE.AND UP0, UPT, UR7, URZ, UPT ;  /* 0x000000ff0700728c */ /* 0x000fe4000bf05270 */
[----:B-1----:R-:W-:-:S09]  /*4440*/  ULEA UR4, UR4, UR8, 0x18 ;  /* 0x0000000804047291 */ /* 0x002fd2000f8ec0ff */
[----:B------:R1:W-:Y:S01]  /*4450*/  @P0 STS.U8 [UR4+0x1c], R0 ;  /* 0x00001c00ff000988 */ /* 0x0003e20008000004 */
[----:B------:R-:W-:Y:S05]  /*4460*/  BRA.U UP0, `(.L_x_89) ;  /* 0x0000000100a07547 */ /* 0x000fea000b800000 */
[----:B------:R-:W-:Y:S01]  /*4470*/  UIADD3 UR7, UPT, UPT, UR5, 0x190, URZ ;  /* 0x0000019005077890 */ /* 0x000fe2000fffe0ff */
[----:B------:R-:W-:-:S03]  /*4480*/  SHF.L.U32 R2, R9, 0x1f, RZ ;  /* 0x0000001f09027819 */ /* 0x000fc600000006ff */
[----:B------:R-:W-:-:S09]  /*4490*/  ULEA UR8, UR19, UR7, 0x3 ;  /* 0x0000000713087291 */ /* 0x000fd2000f8e18ff */
[----:B------:R-:W2:Y:S02]  /*44a0*/  SYNCS.PHASECHK.TRANS64.TRYWAIT P0, [UR8], R2 ;  /* 0x00000002ff0075a7 */ /* 0x000ea40008001108 */
[----:B--2---:R-:W-:Y:S05]  /*44b0*/  @!P0 BRA `(.L_x_90) ;  /* 0x0000005800548947 */ /* 0x004fea0003800000 */
.L_x_194:
[----:B----4-:R-:W-:-:S04]  /*44c0*/  UIADD3 UR9, UPT, UPT, UR19, 0x1, URZ ;  /* 0x0000000113097890 */ /* 0x010fc8000fffe0ff */
        /* <DEDUP_REMOVED lines=8> */
.L_x_196:
        /* <DEDUP_REMOVED lines=9> */
.L_x_198:
[----:B------:R-:W-:-:S04]  /*45e0*/  UIADD3 UR9, UPT, UPT, UR9, 0x1, URZ ;  /* 0x0000000109097890 */ /* 0x000fc8000fffe0ff */
[----:B------:R-:W-:-:S04]  /*45f0*/  UISETP.NE.AND UP1, UPT, UR9, 0x4, UPT ;  /* 0x000000040900788c */ /* 0x000fc8000bf25270 */
[----:B------:R-:W-:Y:S02]  /*4600*/  USEL UR8, URZ, 0x1, UP1 ;  /* 0x00000001ff087887 */ /* 0x000fe40008800000 */
[----:B------:R-:W-:-:S04]  /*4610*/  USEL UR9, UR9, URZ, UP1 ;  /* 0x000000ff09097287 */ /* 0x000fc80008800000 */
[----:B------:R-:W-:Y:S01]  /*4620*/  ULEA UR9, UR9, UR7, 0x3 ;  /* 0x0000000709097291 */ /* 0x000fe2000f8e18ff */
[----:B------:R-:W-:-:S04]  /*4630*/  LOP3.LUT R2, R2, UR8, RZ, 0x3c, !PT ;  /* 0x0000000802027c12 */ /* 0x000fc8000f8e3cff */
[----:B------:R-:W-:Y:S01]  /*4640*/  SHF.L.U32 R2, R2, 0x1f, RZ ;  /* 0x0000001f02027819 */ /* 0x000fe200000006ff */
[----:B-1----:R-:W-:-:S04]  /*4650*/  IMAD.U32 R0, RZ, RZ, UR9 ;  /* 0x00000009ff007e24 */ /* 0x002fc8000f8e00ff */
[----:B------:R1:W2:Y:S03]  /*4660*/  SYNCS.PHASECHK.TRANS64.TRYWAIT P0, [R0+URZ], R2 ;  /* 0x00000002000075a7 */ /* 0x0002a600080011ff */
[----:B--2---:R-:W-:Y:S05]  /*4670*/  @!P0 NANOSLEEP.SYNCS 0x989680 ;  /* 0x009896800000895d */ /* 0x004fea0003900000 */
[----:B------:R-:W2:Y:S02]  /*4680*/  @!P0 SYNCS.PHASECHK.TRANS64 P0, [R0+URZ], R2 ;  /* 0x00000002000085a7 */ /* 0x000ea400080010ff */
[----:B--2---:R-:W-:Y:S05]  /*4690*/  @P0 BRA `(.L_x_93) ;  /* 0x0000000000200947 */ /* 0x004fea0003800000 */
.L_x_94:
[----:B--2---:R2:W4:Y:S02]  /*46a0*/  SYNCS.PHASECHK.TRANS64.TRYWAIT P0, [R0+URZ], R2 ;  /* 0x00000002000075a7 */ /* 0x00452400080011ff */
[----:B----4-:R-:W-:Y:S05]  /*46b0*/  @!P0 NANOSLEEP.SYNCS 0x989680 ;  /* 0x009896800000895d */ /* 0x010fea0003900000 */
[----:B------:R-:W4:Y:S02]  /*46c0*/  @!P0 SYNCS.PHASECHK.TRANS64 P0, [R0+URZ], R2 ;  /* 0x00000002000085a7 */ /* 0x000f2400080010ff */
[----:B----4-:R-:W-:Y:S05]  /*46d0*/  @!P0 BRA `(.L_x_94) ;  /* 0xfffffffc00f08947 */ /* 0x010fea000383ffff */
[----:B------:R-:W-:Y:S05]  /*46e0*/  BRA `(.L_x_93) ;  /* 0x00000000000c7947 */ /* 0x000fea0003800000 */
.L_x_89:
[----:B------:R-:W-:-:S04]  /*46f0*/  UIADD3 UR7, UPT, UPT, UR5, 0x1d0, URZ ;  /* 0x000001d005077890 */ /* 0x000fc8000fffe0ff */
[----:B------:R-:W-:-:S09]  /*4700*/  UPRMT UR7, UR6, 0x654, UR7 ;  /* 0x0000065406077896 */ /* 0x000fd20008000007 */
[----:B------:R-:W-:Y:S03]  /*4710*/  SYNCS.ARRIVE.TRANS64.RED.A1T0 RZ, [UR7], RZ ;  /* 0x000000ffffff79a7 */ /* 0x000fe60008100407 */
.L_x_93:
[----:B-12---:R-:W-:Y:S01]  /*4720*/  SHF.L.U32 R2, RZ, 0x1f, RZ ;  /* 0x0000001fff027819 */ /* 0x006fe200000006ff */
[----:B------:R-:W-:Y:S01]  /*4730*/  UIADD3 UR7, UPT, UPT, UR5, 0x1d0, URZ ;  /* 0x000001d005077890 */ /* 0x000fe2000fffe0ff */
[----:B------:R-:W-:Y:S02]  /*4740*/  PLOP3.LUT P0, PT, PT, PT, UP0, 0x80, 0x8 ;  /* 0x000000000008781c */ /* 0x000fe40003f0f008 */
[----:B------:R-:W1:Y:S02]  /*4750*/  SYNCS.PHASECHK.TRANS64.TRYWAIT P1, [UR5+0x1d0], R2 ;  /* 0x0001d002ff0075a7 */ /* 0x000e640008021105 */
[----:B-1----:R-:W-:Y:S09]  /*4760*/  @!P1 BRA `(.L_x_95) ;  /* 0x0000005400f09947 */ /* 0x002ff20003800000 */
.L_x_200:
[----:B------:R-:W-:Y:S02]  /*4770*/  @!UP0 UPRMT UR7, UR6, 0x654, UR7 ;  /* 0x0000065406078896 */ /* 0x000fe40008000007 */
[----:B------:R-:W-:Y:S01]  /*4780*/  ULOP3.LUT UR6, UR21, 0xffff, URZ, 0xc0, !UPT ;  /* 0x0000ffff15067892 */ /* 0x000fe2000f8ec0ff */
[----:B------:R-:W-:Y:S01]  /*4790*/  UMOV UR8, 0xffff ;  /* 0x0000ffff00087882 */ /* 0x000fe20000000000 */
[----:B------:R-:W-:Y:S02]  /*47a0*/  UMOV UR5, 0x1 ;  /* 0x0000000100057882 */ /* 0x000fe40000000000 */
[----:B------:R-:W-:-:S03]  /*47b0*/  USHF.R.U32.HI UR6, URZ, 0x5, UR6 ;  /* 0x00000005ff067899 */ /* 0x000fc60008011606 */
[----:B------:R-:W-:Y:S01]  /*47c0*/  @!P0 SYNCS.ARRIVE.TRANS64.RED.A1T0 RZ, [UR7], RZ ;  /* 0x000000ffffff89a7 */ /* 0x000fe20008100407 */
[----:B------:R-:W-:Y:S01]  /*47d0*/  NOP ;  /* 0x0000000000007918 */ /* 0x000fe20000000000 */
[----:B-1----:R-:W1:Y:S01]  /*47e0*/  LDS R0, [UR4+0x14] ;  /* 0x00001404ff007984 */ /* 0x002e620008000800 */
[----:B------:R-:W-:Y:S02]  /*47f0*/  USHF.L.U32 UR8, UR8, UR6, URZ ;  /* 0x0000000608087299 */ /* 0x000fe400080006ff */
[----:B------:R-:W-:-:S04]  /*4800*/  USHF.L.U32 UR5, UR5, UR6, URZ ;  /* 0x0000000605057299 */ /* 0x000fc800080006ff */
[----:B-1----:R-:W-:-:S04]  /*4810*/  LOP3.LUT R0, R0, UR8, RZ, 0xc0, !PT ;  /* 0x0000000800007c12 */ /* 0x002fc8000f8ec0ff */
[----:B------:R-:W-:-:S13]  /*4820*/  ISETP.NE.AND P0, PT, R0, UR8, PT ;  /* 0x0000000800007c0c */ /* 0x000fda000bf05270 */
[----:B------:R-:W-:Y:S05]  /*4830*/  @P0 BRA `(.L_x_96) ;  /* 0x0000000000580947 */ /* 0x000fea0003800000 */
[----:B------:R-:W1:Y:S02]  /*4840*/  LDS R0, [UR4+0x18] ;  /* 0x00001804ff007984 */ /* 0x000e640008000800 */
[----:B-1----:R-:W-:-:S04]  /*4850*/  LOP3.LUT R0, R0, UR5, RZ, 0xc0, !PT ;  /* 0x0000000500007c12 */ /* 0x002fc8000f8ec0ff */
[----:B------:R-:W-:-:S13]  /*4860*/  ISETP.NE.AND P0, PT, R0, UR5, PT ;  /* 0x0000000500007c0c */ /* 0x000fda000bf05270 */
[----:B------:R-:W-:Y:S05]  /*4870*/  @P0 BRA `(.L_x_97) ;  /* 0x00000000003c0947 */ /* 0x000fea0003800000 */
[----:B------:R-:W1:Y:S01]  /*4880*/  S2R R2, SR_LANEID ;  /* 0x0000000000027919 */ /* 0x000e620000000000 */
[----:B------:R-:W-:Y:S01]  /*4890*/  ULOP3.LUT UR8, URZ, UR8, URZ, 0x33, !UPT ;  /* 0x00000008ff087292 */ /* 0x000fe2000f8e33ff */
[----:B------:R-:W-:Y:S02]  /*48a0*/  VOTEU.ANY UR7, UPT, PT ;  /* 0x0000000000077886 */ /* 0x000fe400038e0100 */
[----:B------:R-:W-:-:S03]  /*48b0*/  UFLO.U32 UR7, UR7 ;  /* 0x00000007000772bd */ /* 0x000fc600080e0000 */
[----:B------:R-:W-:-:S04]  /*48c0*/  IMAD.U32 R0, RZ, RZ, UR8 ;  /* 0x00000008ff007e24 */ /* 0x000fc8000f8e00ff */
[----:B------:R2:W3:Y:S02]  /*48d0*/  REDUX UR6, R0 ;  /* 0x00000000000673c4 */ /* 0x0004e40000000000 */
[----:B------:R1:W-:Y:S02]  /*48e0*/  UTCATOMSWS.AND URZ, UR8 ;  /* 0x0000000800ff79e3 */ /* 0x0003e40008000000 */
[----:B-1----:R-:W-:Y:S02]  /*48f0*/  ISETP.EQ.U32.AND P0, PT, R2, UR7, PT ;  /* 0x0000000702007c0c */ /* 0x002fe4000bf02070 */
[----:B--2---:R-:W-:Y:S02]  /*4900*/  LOP3.LUT R0, RZ, UR5, RZ, 0x33, !PT ;  /* 0x00000005ff007c12 */ /* 0x004fe4000f8e33ff */
[----:B---3--:R-:W-:Y:S02]  /*4910*/  MOV R2, UR6 ;  /* 0x0000000600027c02 */ /* 0x008fe40008000f00 */
[----:B------:R-:W1:Y:S07]  /*4920*/  REDUX UR5, R0 ;  /* 0x00000000000573c4 */ /* 0x000e6e0000000000 */
[----:B------:R2:W-:Y:S01]  /*4930*/  @P0 ATOMS.AND RZ, [UR4+0x14], R2 ;  /* 0x00001402ffff098c */ /* 0x0005e2000a800004 */
[----:B-1----:R-:W-:-:S05]  /*4940*/  IMAD.U32 R0, RZ, RZ, UR5 ;  /* 0x00000005ff007e24 */ /* 0x002fca000f8e00ff */
[----:B------:R2:W-:Y:S01]  /*4950*/  @P0 ATOMS.AND RZ, [UR4+0x18], R0 ;  /* 0x00001800ffff098c */ /* 0x0005e2000a800004 */
[----:B------:R-:W-:Y:S05]  /*4960*/  BRA `(.L_x_98) ;  /* 0x0000000000147947 */ /* 0x000fea0003800000 */
.L_x_97:
[----:B------:R-:W-:Y:S02]  /*4970*/  MOV R2, 0x4990 ;  /* 0x0000499000027802 */ /* 0x000fe40000000f00 */
[----:B---345:R-:W-:Y:S05]  /*4980*/  CALL.REL.NOINC `($__internal_0_$__cuda_sm10x_tcgen05_guardrail_trap_col_being_dealloced_not_returned_by_alloc) ;  /* 0x0000005800487944 */ /* 0x038fea0003c00000 */
[----:B------:R-:W-:Y:S05]  /*4990*/  BRA `(.L_x_98) ;  /* 0x0000000000087947 */ /* 0x000fea0003800000 */
.L_x_96:
[----:B------:R-:W-:Y:S02]  /*49a0*/  MOV R2, 0x49c0 ;  /* 0x000049c000027802 */ /* 0x000fe40000000f00 */
[----:B---345:R-:W-:Y:S05]  /*49b0*/  CALL.REL.NOINC `($__internal_2_$__cuda_sm10x_tcgen05_guardrail_trap_unallocated_columns_being_dealloced) ;  /* 0x0000005800547944 */ /* 0x038fea0003c00000 */
.L_x_98:
[----:B------:R-:W-:Y:S01]  /*49c0*/  NOP ;  /* 0x0000000000007918 */ /* 0x000fe20000000000 */
[----:B----4-:R-:W-:Y:S05]  /*49d0*/  EXIT ;  /* 0x000000000000794d */ /* 0x010fea0003800000 */
.L_x_69:
[----:B------:R-:W-:-:S09]  /*49e0*/  UISETP.NE.OR UP5, UPT, UR12, 0x3, UP5 ;  /* 0x000000030c00788c */ /* 0x000fd2000afa5670 */
[----:B------:R-:W-:Y:S05]  /*49f0*/  BRA.U UP5, `(.L_x_99) ;  /* 0x0000000d05e87547 */ /* 0x000fea000b800000 */
[----:B------:R-:W1:Y:S01]  /*4a00*/  LDC R0, c[0x0][0xb30] ;  /* 0x0002cc00ff007b82 */ /* 0x000e620000000800 */
[----:B------:R-:W2:Y:S01]  /*4a10*/  LDCU.64 UR8, c[0x0][0x888] ;  /* 0x00011100ff0877ac */ /* 0x000ea20008000a00 */
[----:B------:R-:W-:Y:S02]  /*4a20*/  HFMA2 R27, -RZ, RZ, 0, 0 ;  /* 0x00000000ff1b7431 */ /* 0x000fe400000001ff */
[----:B------:R-:W-:Y:S01]  /*4a30*/  IMAD.MOV.U32 R29, RZ, RZ, 0x1 ;  /* 0x00000001ff1d7424 */ /* 0x000fe200078e00ff */
[----:B------:R-:W-:Y:S01]  /*4a40*/  MOV R25, 0x1000 ;  /* 0x0000100000197802 */ /* 0x000fe20000000f00 */
[----:B------:R-:W3:Y:S01]  /*4a50*/  LDCU.64 UR6, c[0x0][0x890] ;  /* 0x00011200ff0677ac */ /* 0x000ee20008000a00 */
[----:B------:R-:W-:Y:S01]  /*4a60*/  IMAD.MOV.U32 R28, RZ, RZ, RZ ;  /* 0x000000ffff1c7224 */ /* 0x000fe200078e00ff */
[----:B------:R-:W4:Y:S01]  /*4a70*/  LDC R24, c[0x0][0x370] ;  /* 0x0000dc00ff187b82 */ /* 0x000f220000000800 */
[----:B------:R-:W-:Y:S01]  /*4a80*/  UMOV UR13, 0x400 ;  /* 0x00000400000d7882 */ /* 0x000fe20000000000 */
[----:B------:R-:W-:-:S02]  /*4a90*/  UPLOP3.LUT UP1, UPT, UPT, UPT, UPT, 0x40, 0x4 ;  /* 0x000000000004789c */ /* 0x000fc40003f2e870 */
[----:B------:R-:W-:Y:S01]  /*4aa0*/  ULEA UR13, UR4, UR13, 0x18 ;  /* 0x0000000d040d7291 */ /* 0x000fe2000f8ec0ff */
[----:B------:R-:W-:-:S03]  /*4ab0*/  UMOV UR14, URZ ;  /* 0x000000ff000e7c82 */ /* 0x000fc60008000000 */
[----:B------:R-:W4:Y:S01]  /*4ac0*/  LDC R3, c[0x0][0xb0c] ;  /* 0x0002c300ff037b82 */ /* 0x000f220000000800 */
[----:B--2---:R-:W-:Y:S02]  /*4ad0*/  UISETP.NE.U32.AND UP4, UPT, UR8, URZ, UPT ;  /* 0x000000ff0800728c */ /* 0x004fe4000bf85070 */
[----:B---3--:R-:W-:-:S05]  /*4ae0*/  UISETP.NE.U32.AND UP6, UPT, UR6, URZ, UPT ;  /* 0x000000ff0600728c */ /* 0x008fca000bfc5070 */
[----:B------:R-:W2:Y:S01]  /*4af0*/  LDC R20, c[0x0][0xb20] ;  /* 0x0002c800ff147b82 */ /* 0x000ea20000000800 */
[----:B-1----:R-:W-:Y:S01]  /*4b00*/  ISETP.NE.AND P1, PT, R0, 0x1, PT ;  /* 0x000000010000780c */ /* 0x002fe20003f25270 */
[----:B------:R-:W-:Y:S02]  /*4b10*/  UISETP.NE.AND.EX UP4, UPT, UR9, URZ, UPT, UP4 ;  /* 0x000000ff0900728c */ /* 0x000fe4000bf85340 */
[----:B------:R-:W-:-:S04]  /*4b20*/  UISETP.NE.AND.EX UP6, UPT, UR7, URZ, UPT, UP6 ;  /* 0x000000ff0700728c */ /* 0x000fc8000bfc5360 */
[----:B------:R-:W1:Y:S08]  /*4b30*/  LDC.64 R30, c[0x0][0x348] ;  /* 0x0000d200ff1e7b82 */ /* 0x000e700000000a00 */
[----:B------:R-:W3:Y:S08]  /*4b40*/  LDC.64 R14, c[0x0][0xb10] ;  /* 0x0002c400ff0e7b82 */ /* 0x000ef00000000a00 */
[----:B------:R-:W1:Y:S08]  /*4b50*/  LDC.64 R6, c[0x0][0xb18] ;  /* 0x0002c600ff067b82 */ /* 0x000e700000000a00 */
[----:B------:R-:W1:Y:S08]  /*4b60*/  LDC.64 R4, c[0x0][0xb28] ;  /* 0x0002ca00ff047b82 */ /* 0x000e700000000a00 */
[----:B--2-4-:R-:W1:Y:S02]  /*4b70*/  LDC R21, c[0x0][0x374] ;  /* 0x0000dd00ff157b82 */ /* 0x014e640000000800 */
.L_x_108:
[C---:B------:R-:W-:Y:S02]  /*4b80*/  LEA R0, R28.reuse, UR13, 0x3 ;  /* 0x0000000d1c007c11 */ /* 0x040fe4000f8e18ff */
[----:B------:R-:W-:Y:S02]  /*4b90*/  SHF.L.U32 R2, R27, 0x1f, RZ ;  /* 0x0000001f1b027819 */ /* 0x000fe400000006ff */
[----:B------:R-:W-:Y:S02]  /*4ba0*/  LEA R16, R28, UR13, 0x4 ;  /* 0x0000000d1c107c11 */ /* 0x000fe4000f8e20ff */
[----:B--2---:R-:W2:Y:S02]  /*4bb0*/  SYNCS.PHASECHK.TRANS64.TRYWAIT P0, [R0+URZ+0x150], R2 ;  /* 0x00015002000075a7 */ /* 0x004ea400080011ff */
[----:B--2---:R-:W-:Y:S05]  /*4bc0*/  @!P0 BRA `(.L_x_100) ;  /* 0x0000005000f08947 */ /* 0x004fea0003800000 */
.L_x_201:
[----:B------:R-:W-:Y:S01]  /*4bd0*/  ISETP.GE.AND P0, PT, R35, 0x1, PT ;  /* 0x000000012300780c */ /* 0x000fe20003f06270 */
[----:B------:R-:W4:Y:S01]  /*4be0*/  LDS.128 R16, [R16+0x1e0] ;  /* 0x0001e00010107984 */ /* 0x000f220000000c00 */
[----:B--2---:R-:W-:Y:S01]  /*4bf0*/  VIADD R0, R0, 0x160 ;  /* 0x0000016000007836 */ /* 0x004fe20000000000 */
[----:B------:R-:W-:Y:S01]  /*4c00*/  @!PT LDS RZ, [RZ] ;  /* 0x00000000fffff984 */ /* 0x000fe20000000800 */
[----:B------:R-:W-:Y:S01]  /*4c10*/  @!PT LDS RZ, [RZ] ;  /* 0x00000000fffff984 */ /* 0x000fe20000000800 */
[----:B------:R-:W-:Y:S01]  /*4c20*/  @!PT LDS RZ, [RZ] ;  /* 0x00000000fffff984 */ /* 0x000fe20000000800 */
[----:B------:R-:W-:Y:S01]  /*4c30*/  @!PT LDS RZ, [RZ] ;  /* 0x00000000fffff984 */ /* 0x000fe20000000800 */
[----:B------:R2:W-:Y:S06]  /*4c40*/  MEMBAR.ALL.CTA ;  /* 0x0000000000007992 */ /* 0x0005ec0000008000 */
[----:B--2---:R-:W2:Y:S01]  /*4c50*/  FENCE.VIEW.ASYNC.S ;  /* 0x00000000000073c6 */ /* 0x004ea20000000000 */
[----:B------:R-:W-:Y:S04]  /*4c60*/  PRMT R0, RZ, 0x654, R0 ;  /* 0x00000654ff007816 */ /* 0x000fe80000000000 */
[----:B--2---:R2:W-:Y:S01]  /*4c70*/  SYNCS.ARRIVE.TRANS64.RED.A1T0 RZ, [R0+URZ], RZ ;  /* 0x000000ff00ff79a7 */ /* 0x0045e200081004ff */
[----:B----4-:R-:W-:Y:S11]  /*4c80*/  LOP3.LUT P3, RZ, R18, 0x1, RZ, 0xc0, !PT ;  /* 0x0000000112ff7812 */ /* 0x010ff6000786c0ff */
[----:B------:R-:W-:Y:S02]  /*4c90*/  @!UPT UIADD3 URZ, UPT, UPT, URZ, URZ, URZ ;  /* 0x000000fffffff290 */ /* 0x000fe4000fffe0ff */
[----:B------:R-:W-:Y:S02]  /*4ca0*/  @P3 MOV R11, R16 ;  /* 0x00000010000b3202 */ /* 0x000fe40000000f00 */
[----:B------:R-:W-:Y:S01]  /*4cb0*/  @P3 LOP3.LUT R10, R17, 0xffff, RZ, 0xc0, !PT ;  /* 0x0000ffff110a3812 */ /* 0x000fe200078ec0ff */
[----:B--2---:R-:W-:Y:S06]  /*4cc0*/  @!P0 BRA `(.L_x_101) ;  /* 0x0000000000a48947 */ /* 0x004fec0003800000 */
[-C--:B-1----:R-:W-:Y:S01]  /*4cd0*/  IMAD.HI.U32 R0, R21, R7.reuse, RZ ;  /* 0x0000000715007227 */ /* 0x082fe200078e00ff */
[----:B------:R-:W-:Y:S02]  /*4ce0*/  ISETP.NE.AND P0, PT, R6, 0x1, PT ;  /* 0x000000010600780c */ /* 0x000fe40003f05270 */
[----:B------:R-:W-:Y:S01]  /*4cf0*/  ISETP.NE.AND P2, PT, R35, 0x1, PT ;  /* 0x000000012300780c */ /* 0x000fe20003f45270 */
[----:B---3--:R-:W-:Y:S01]  /*4d00*/  IMAD.HI.U32 R9, R24, R14, RZ ;  /* 0x0000000e18097227 */ /* 0x008fe200078e00ff */
[----:B------:R-:W-:Y:S02]  /*4d10*/  SHF.R.U32.HI R0, RZ, R20, R0 ;  /* 0x00000014ff007219 */ /* 0x000fe40000011600 */
[----:B------:R-:W-:Y:S01]  /*4d20*/  ISETP.NE.AND P4, PT, R3, 0x1, PT ;  /* 0x000000010300780c */ /* 0x000fe20003f85270 */
[----:B------:R-:W-:Y:S01]  /*4d30*/  IMAD.HI.U32 R13, R10, R7, RZ ;  /* 0x000000070a0d7227 */ /* 0x000fe200078e00ff */
[----:B------:R-:W-:Y:S02]  /*4d40*/  SHF.R.U32.HI R9, RZ, R15, R9 ;  /* 0x0000000fff097219 */ /* 0x000fe40000011609 */
[----:B------:R-:W-:Y:S01]  /*4d50*/  SEL R0, R21, R0, !P0 ;  /* 0x0000000015007207 */ /* 0x000fe20004000000 */
[----:B------:R-:W-:Y:S01]  /*4d60*/  IMAD.HI.U32 R12, R11, R14, RZ ;  /* 0x0000000e0b0c7227 */ /* 0x000fe200078e00ff */
[----:B------:R-:W-:Y:S03]  /*4d70*/  SEL R9, R24, R9, !P4 ;  /* 0x0000000918097207 */ /* 0x000fe60006000000 */
[-C--:B------:R-:W-:Y:S01]  /*4d80*/  IMAD.HI.U32 R8, R0, R4.reuse, RZ ;  /* 0x0000000400087227 */ /* 0x080fe200078e00ff */
[----:B------:R-:W-:Y:S03]  /*4d90*/  SHF.R.U32.HI R12, RZ, R15, R12 ;  /* 0x0000000fff0c7219 */ /* 0x000fe6000001160c */
[----:B------:R-:W-:Y:S01]  /*4da0*/  IMAD.HI.U32 R2, R9, R4, RZ ;  /* 0x0000000409027227 */ /* 0x000fe200078e00ff */
[-C--:B------:R-:W-:Y:S02]  /*4db0*/  @P2 SHF.R.U32.HI R0, RZ, R5.reuse, R8 ;  /* 0x00000005ff002219 */ /* 0x080fe40000011608 */
[----:B------:R-:W-:Y:S02]  /*4dc0*/  SHF.R.U32.HI R8, RZ, R20, R13 ;  /* 0x00000014ff087219 */ /* 0x000fe4000001160d */
[----:B------:R-:W-:Y:S01]  /*4dd0*/  @P2 SHF.R.U32.HI R9, RZ, R5, R2 ;  /* 0x00000005ff092219 */ /* 0x000fe20000011602 */
[----:B------:R-:W-:Y:S01]  /*4de0*/  IMAD R0, R35, R0, RZ ;  /* 0x0000000023007224 */ /* 0x000fe200078e02ff */
[----:B------:R-:W-:Y:S02]  /*4df0*/  SEL R8, R10, R8, !P0 ;  /* 0x000000080a087207 */ /* 0x000fe40004000000 */
[----:B------:R-:W-:Y:S01]  /*4e00*/  SEL R2, R11, R12, !P4 ;  /* 0x0000000c0b027207 */ /* 0x000fe20006000000 */
[C---:B------:R-:W-:Y:S01]  /*4e10*/  IMAD R12, R35.reuse, R9, RZ ;  /* 0x00000009230c7224 */ /* 0x040fe200078e02ff */
[C---:B------:R-:W-:Y:S01]  /*4e20*/  ISETP.GE.AND P0, PT, R8.reuse, R0, PT ;  /* 0x000000000800720c */ /* 0x040fe20003f06270 */
[----:B------:R-:W-:Y:S03]  /*4e30*/  IMAD.HI.U32 R0, R8, R4, RZ ;  /* 0x0000000408007227 */ /* 0x000fe600078e00ff */
[----:B------:R-:W-:Y:S02]  /*4e40*/  ISETP.GE.OR P0, PT, R2, R12, P0 ;  /* 0x0000000c0200720c */ /* 0x000fe40000706670 */
[-C--:B------:R-:W-:Y:S04]  /*4e50*/  SHF.R.U32.HI R0, RZ, R5.reuse, R0 ;  /* 0x00000005ff007219 */ /* 0x080fe80000011600 */
[----:B------:R-:W-:Y:S05]  /*4e60*/  SEL R13, R8, R0, !P2 ;  /* 0x00000000080d7207 */ /* 0x000fea0005000000 */
[----:B------:R-:W-:Y:S02]  /*4e70*/  IMAD.MOV R12, RZ, RZ, -R13 ;  /* 0x000000ffff0c7224 */ /* 0x000fe400078e0a0d */
[C---:B------:R-:W-:Y:S04]  /*4e80*/  @!P0 IMAD.HI.U32 R0, R2.reuse, R4, RZ ;  /* 0x0000000402008227 */ /* 0x040fe800078e00ff */
[----:B------:R-:W-:Y:S01]  /*4e90*/  IMAD R12, R35, R12, R8 ;  /* 0x0000000c230c7224 */ /* 0x000fe200078e0208 */
[----:B------:R-:W-:Y:S04]  /*4ea0*/  @!P0 SHF.R.U32.HI R0, RZ, R5, R0 ;  /* 0x00000005ff008219 */ /* 0x000fe80000011600 */
[----:B------:R-:W-:Y:S04]  /*4eb0*/  @!P0 SEL R0, R2, R0, !P2 ;  /* 0x0000000002008207 */ /* 0x000fe80005000000 */
[----:B------:R-:W-:Y:S01]  /*4ec0*/  @!P0 IADD3 R13, PT, PT, R13, -R0, RZ ;  /* 0x800000000d0d8210 */ /* 0x000fe20007ffe0ff */
[----:B------:R-:W-:Y:S01]  /*4ed0*/  @!P0 IMAD R0, R9, R12, R0 ;  /* 0x0000000c09008224 */ /* 0x000fe200078e0200 */
[----:B------:R-:W-:Y:S01]  /*4ee0*/  IADD3 R9, PT, PT, -R8, RZ, RZ ;  /* 0x000000ff08097210 */ /* 0x000fe20007ffe1ff */
[--C-:B------:R-:W-:Y:S02]  /*4ef0*/  IMAD.MOV R12, RZ, RZ, -R2.reuse ;  /* 0x000000ffff0c7224 */ /* 0x100fe400078e0a02 */
[----:B------:R-:W-:Y:S02]  /*4f00*/  @!P0 IMAD R8, R13, R35, R2 ;  /* 0x000000230d088224 */ /* 0x000fe400078e0202 */
[----:B------:R-:W-:Y:S02]  /*4f10*/  @!P0 IMAD.MOV.U32 R2, RZ, RZ, R0 ;  /* 0x000000ffff028224 */ /* 0x000fe400078e0000 */
[----:B------:R-:W-:Y:S02]  /*4f20*/  IMAD R11, R3, R12, R11 ;  /* 0x0000000c030b7224 */ /* 0x000fe400078e020b */
[----:B------:R-:W-:Y:S02]  /*4f30*/  IMAD R10, R6, R9, R10 ;  /* 0x00000009060a7224 */ /* 0x000fe400078e020a */
[----:B------:R-:W-:Y:S02]  /*4f40*/  IMAD R11, R2, R3, R11 ;  /* 0x00000003020b7224 */ /* 0x000fe400078e020b */
[----:B------:R-:W-:Y:S02]  /*4f50*/  IMAD R10, R8, R6, R10 ;  /* 0x00000006080a7224 */ /* 0x000fe400078e020a */
.L_x_101:
[----:B------:R-:W-:Y:S05]  /*4f60*/  BRA.U UP1, `(.L_x_102) ;  /* 0x0000000101107547 */ /* 0x000fea000b800000 */
[----:B------:R-:W-:Y:S04]  /*4f70*/  MOV R2, UR5 ;  /* 0x0000000500027c02 */ /* 0x000fe80008000f00 */
[----:B------:R-:W-:Y:S04]  /*4f80*/  SHF.L.U32 R2, R2, 0x1f, RZ ;  /* 0x0000001f02027819 */ /* 0x000fe800000006ff */
[----:B------:R-:W2:Y:S02]  /*4f90*/  SYNCS.PHASECHK.TRANS64.TRYWAIT P0, [UR13+0x148], R2 ;  /* 0x00014802ff0075a7 */ /* 0x000ea4000800110d */
[----:B--2---:R-:W-:Y:S05]  /*4fa0*/  @!P0 BRA `(.L_x_103) ;  /* 0x00000050000c8947 */ /* 0x004fea0003800000 */
.L_x_102:
[----:B------:R-:W-:Y:S02]  /*4fb0*/  R2UR UR27, R23 ;  /* 0x00000000171b72ca */ /* 0x000fe400000e0000 */
[----:B------:R-:W-:Y:S02]  /*4fc0*/  R2UR UR26, R22 ;  /* 0x00000000161a72ca */ /* 0x000fe400000e0000 */
[----:B------:R-:W-:Y:S04]  /*4fd0*/  ISETP.NE.U32.AND P2, PT, RZ, UR6, PT ;  /* 0x00000006ff007c0c */ /* 0x000fe8000bf45070 */
[----:B------:R-:W-:Y:S05]  /*4fe0*/  ISETP.NE.AND.EX P2, PT, RZ, UR7, PT, P2 ;  /* 0x00000007ff007c0c */ /* 0x000fea000bf45320 */
[----:B------:R-:W-:Y:S02]  /*4ff0*/  USHF.L.U32 UR27, UR27, 0x6, URZ ;  /* 0x000000061b1b7899 */ /* 0x000fe400080006ff */
[----:B------:R-:W-:Y:S01]  /*5000*/  USHF.L.U32 UR26, UR26, 0x6, URZ ;  /* 0x000000061a1a7899 */ /* 0x000fe200080006ff */
[----:B------:R-:W-:Y:S11]  /*5010*/  BRA.U !UP6, `(.L_x_104) ;  /* 0x000000010e347547 */ /* 0x000ff6000b800000 */
[----:B------:R-:W-:Y:S01]  /*5020*/  UPLOP3.LUT UP0, UPT, UPT, UPT, UP4, 0x80, 0x8 ;  /* 0x000000000008789c */ /* 0x000fe20003f0f040 */
[----:B--2---:R-:W-:Y:S02]  /*5030*/  HFMA2 R0, -RZ, RZ, 0, 5.9604644775390625e-08 ;  /* 0x00000001ff007431 */ /* 0x004fe400000001ff */
[----:B------:R-:W-:Y:S03]  /*5040*/  IMAD.MOV.U32 R60, RZ, RZ, 0x1 ;  /* 0x00000001ff3c7424 */ /* 0x000fe600078e00ff */
[----:B------:R-:W-:Y:S05]  /*5050*/  PLOP3.LUT P0, PT, PT, PT, UP0, 0x80, 0x8 ;  /* 0x000000000008781c */ /* 0x000fea0003f0f008 */
[----:B------:R-:W2:Y:S01]  /*5060*/  @UP0 LDCU.64 UR10, c[0x0][0x888] ;  /* 0x00011100ff0a07ac */ /* 0x000ea20008000a00 */
[----:B------:R-:W-:Y:S07]  /*5070*/  @UP0 UIMAD UR8, UR36, UR6, URZ ;  /* 0x00000006240802a4 */ /* 0x000fee000f8e02ff */
[----:B------:R-:W-:Y:S01]  /*5080*/  @!P0 PRMT R60, R0, 0x7610, R60 ;  /* 0x00007610003c8816 */ /* 0x000fe2000000003c */
[----:B--2---:R-:W-:Y:S03]  /*5090*/  @UP0 UIMAD.WIDE UR10, UR8, 0x4, UR10 ;  /* 0x00000004080a08a5 */ /* 0x004fe6000f8e020a */
[----:B------:R-:W2:Y:S03]  /*50a0*/  @!UP0 LDCU UR8, c[0x0][0x880] ;  /* 0x00011000ff0887ac */ /* 0x000ea60008000800 */
[----:B-----5:R-:W-:Y:S01]  /*50b0*/  IMAD.U32 R48, RZ, RZ, UR10 ;  /* 0x0000000aff307e24 */ /* 0x020fe2000f8e00ff */
[----:B------:R-:W-:Y:S05]  /*50c0*/  MOV R49, UR11 ;  /* 0x0000000b00317c02 */ /* 0x000fea0008000f00 */
[----:B------:R4:W5:Y:S02]  /*50d0*/  @P0 LDG.E R48, desc[UR38][R48.64] ;  /* 0x0000002630300981 */ /* 0x000964000c1e1900 */
[----:B--2-4-:R-:W-:Y:S07]  /*50e0*/  @!P0 IMAD.U32 R48, RZ, RZ, UR8 ;  /* 0x00000008ff308e24 */ /* 0x014fee000f8e00ff */
.L_x_104:
[----:B-----5:R-:W-:Y:S01]  /*50f0*/  @!P2 FSETP.EQ.AND P0, PT, R48, RZ, PT ;  /* 0x000000ff3000a20b */ /* 0x020fe20003f02000 */
[----:B------:R-:W-:Y:S01]  /*5100*/  @!UPT UIADD3 URZ, UPT, UPT, URZ, URZ, URZ ;  /* 0x000000fffffff290 */ /* 0x000fe2000fffe0ff */
[----:B------:R-:W-:Y:S11]  /*5110*/  @!P2 BRA `(.L_x_105) ;  /* 0x000000000014a947 */ /* 0x000ff60003800000 */
[----:B------:R-:W-:Y:S02]  /*5120*/  LOP3.LUT P2, RZ, R60, 0xff, RZ, 0xc0, !PT ;  /* 0x000000ff3cff7812 */ /* 0x000fe4000784c0ff */
[----:B------:R-:W-:Y:S04]  /*5130*/  PLOP3.LUT P0, PT, PT, PT, UP0, 0x80, 0x8 ;  /* 0x000000000008781c */ /* 0x000fe80003f0f008 */
[----:B------:R-:W-:Y:S07]  /*5140*/  PLOP3.LUT P0, PT, P0, PT, PT, 0x8, 0x80 ;  /* 0x000000000080781c */ /* 0x000fee000070e170 */
[----:B------:R-:W-:Y:S11]  /*5150*/  @P2 FSETP.EQ.AND P0, PT, R48, RZ, PT ;  /* 0x000000ff3000220b */ /* 0x000ff60003f02000 */
[----:B------:R-:W-:Y:S02]  /*5160*/  @!UPT UIADD3 URZ, UPT, UPT, URZ, URZ, URZ ;  /* 0x000000fffffff290 */ /* 0x000fe4000fffe0ff */
.L_x_105:
[----:B------:R-:W-:Y:S01]  /*5170*/  ULEA UR16, UR14, UR13, 0x3 ;  /* 0x0000000d0e107291 */ /* 0x000fe2000f8e18ff */
[----:B------:R-:W-:Y:S02]  /*5180*/  SHF.L.U32 R9, R29, 0x1f, RZ ;  /* 0x0000001f1d097819 */ /* 0x000fe400000006ff */
[----:B------:R-:W-:Y:S04]  /*5190*/  ELECT P4, URZ, PT ;  /* 0x0000000000ff782f */ /* 0x000fe80003880000 */
[----:B------:R-:W-:Y:S02]  /*51a0*/  PLOP3.LUT P4, PT, P0, P4, PT, 0xf2, 0x2f ;  /* 0x00000000002f781c */ /* 0x000fe40000789e72 */
[----:B------:R-:W4:Y:S11]  /*51b0*/  SYNCS.PHASECHK.TRANS64.TRYWAIT P2, [UR16+0x128], R9 ;  /* 0x00012809ff0075a7 */ /* 0x000f360008041110 */
[----:B-1----:R-:W-:Y:S05]  /*51c0*/  @!P4 IADD3 R8, P0, PT, R30, 0x580, RZ ;  /* 0x000005801e08c810 */ /* 0x002fea0007f1e0ff */
[----:B--2---:R-:W-:Y:S01]  /*51d0*/  @!P4 IMAD.X R2, RZ, RZ, R31, P0 ;  /* 0x000000ffff02c224 */ /* 0x004fe200000e061f */
[----:B----4-:R-:W-:Y:S07]  /*51e0*/  @!P2 BRA `(.L_x_106) ;  /* 0x0000004c0094a947 */ /* 0x010fee0003800000 */
.L_x_204:
[----:B------:R-:W2:Y:S01]  /*51f0*/  LDC.64 R12, c[0x0][0xb18] ;  /* 0x0002c600ff0c7b82 */ /* 0x000ea20000000a00 */
[----:B------:R-:W-:Y:S01]  /*5200*/  @!P4 R2UR UR8, R2 ;  /* 0x000000000208c2ca */ /* 0x000fe200000e0000 */
[----:B------:R-:W-:Y:S01]  /*5210*/  VOTEU.ALL UP3, P4 ;  /* 0x0000000000ff7886 */ /* 0x000fe20002060000 */
[----:B------:R-:W-:Y:S01]  /*5220*/  @!P4 R2UR UR9, R8 ;  /* 0x000000000809c2ca */ /* 0x000fe200000e0000 */
[----:B------:R-:W-:Y:S01]  /*5230*/  UIADD3 UR25, UPT, UPT, UR16, 0x110, URZ ;  /* 0x0000011010197890 */ /* 0x000fe2000fffe0ff */
[----:B-1----:R-:W-:Y:S03]  /*5240*/  @!P4 IMAD.MOV.U32 R0, RZ, RZ, 0x1000 ;  /* 0x00001000ff00c424 */ /* 0x002fe600078e00ff */
[----:B------:R-:W1:Y:S01]  /*5250*/  @!P1 LDC R2, c[0x0][0xb0c] ;  /* 0x0002c300ff029b82 */ /* 0x000e620000000800 */
[----:B------:R-:W-:Y:S01]  /*5260*/  UIADD3 UR15, UPT, UPT, UR14, 0x1, URZ ;  /* 0x000000010e0f7890 */ /* 0x000fe2000fffe0ff */
[----:B------:R-:W-:Y:S01]  /*5270*/  @P3 SHF.R.U32.HI R26, RZ, 0x10, R17 ;  /* 0x00000010ff1a3819 */ /* 0x000fe20000011611 */
[----:B------:R-:W-:Y:S01]  /*5280*/  VOTEU.ALL UP2, P4 ;  /* 0x0000000000ff7886 */ /* 0x000fe20002040000 */
[----:B------:R-:W-:Y:S01]  /*5290*/  UMOV UR18, 0x0 ;  /* 0x0000000000127882 */ /* 0x000fe20000000000 */
[----:B------:R-:W-:Y:S01]  /*52a0*/  UISETP.NE.AND UP5, UPT, UR15, 0x3, UPT ;  /* 0x000000030f00788c */ /* 0x000fe2000bfa5270 */
[----:B------:R-:W-:Y:S01]  /*52b0*/  VIADD R28, R28, 0x1 ;  /* 0x000000011c1c7836 */ /* 0x000fe20000000000 */
[----:B------:R-:W-:Y:S01]  /*52c0*/  UMOV UR19, 0x10000000 ;  /* 0x1000000000137882 */ /* 0x000fe20000000000 */
[----:B------:R-:W-:Y:S01]  /*52d0*/  IMAD.U32 R9, RZ, RZ, UR8 ;  /* 0x00000008ff097e24 */ /* 0x000fe2000f8e00ff */
[----:B------:R-:W-:Y:S01]  /*52e0*/  @!UP3 ULEA UR8, UR14, UR13, 0xc ;  /* 0x0000000d0e08b291 */ /* 0x000fe2000f8e60ff */
[----:B------:R-:W-:Y:S01]  /*52f0*/  IMAD.U32 R8, RZ, RZ, UR9 ;  /* 0x00000009ff087e24 */ /* 0x000fe2000f8e00ff */
[----:B------:R-:W-:Y:S01]  /*5300*/  UMOV UR28, UR36 ;  /* 0x00000024001c7c82 */ /* 0x000fe20008000000 */
[----:B------:R-:W-:Y:S01]  /*5310*/  @!UP3 UIADD3 UR10, UPT, UPT, UR26, 0x20, URZ ;  /* 0x000000201a0ab890 */ /* 0x000fe2000fffe0ff */
[----:B------:R-:W-:Y:S01]  /*5320*/  @!P4 R2UR UR21, R9 ;  /* 0x000000000915c2ca */ /* 0x000fe200000e0000 */
[----:B------:R-:W-:Y:S01]  /*5330*/  @!UP3 UIADD3 UR24, UPT, UPT, UR8, 0x300, URZ ;  /* 0x000003000818b890 */ /* 0x000fe2000fffe0ff */
[----:B------:R-:W-:Y:S01]  /*5340*/  @!P4 R2UR UR20, R8 ;  /* 0x000000000814c2ca */ /* 0x000fe200000e0000 */
[----:B------:R-:W-:Y:S01]  /*5350*/  @!UP3 UIADD3 UR8, UPT, UPT, UR8, 0xb00, URZ ;  /* 0x00000b000808b890 */ /* 0x000fe2000fffe0ff */
[----:B------:R-:W4:Y:S01]  /*5360*/  LDC.64 R8, c[0x0][0xb10] ;  /* 0x0002c400ff087b82 */ /* 0x000f220000000a00 */
[----:B------:R-:W-:Y:S01]  /*5370*/  USEL UR9, URZ, 0x1, UP5 ;  /* 0x00000001ff097887 */ /* 0x000fe2000a800000 */
[----:B------:R-:W-:Y:S01]  /*5380*/  VOTEU.ALL UP1, P4 ;  /* 0x0000000000ff7886 */ /* 0x000fe20002020000 */
[----:B------:R-:W-:Y:S01]  /*5390*/  UMOV UR11, UR27 ;  /* 0x0000001b000b7c82 */ /* 0x000fe20008000000 */
[----:B------:R-:W-:Y:S01]  /*53a0*/  UMOV UR12, UR36 ;  /* 0x00000024000c7c82 */ /* 0x000fe20008000000 */
[----:B------:R-:W-:Y:S02]  /*53b0*/  UPRMT UR17, UR4, 0x654, UR25 ;  /* 0x0000065404117896 */ /* 0x000fe40008000019 */
[----:B------:R-:W-:Y:S01]  /*53c0*/  LOP3.LUT R29, R29, UR9, RZ, 0x3c, !PT ;  /* 0x000000091d1d7c12 */ /* 0x000fe2000f8e3cff */
[----:B------:R-:W-:Y:S01]  /*53d0*/  UMOV UR9, UR25 ;  /* 0x0000001900097c82 */ /* 0x000fe20008000000 */
[----:B------:R-:W-:Y:S02]  /*53e0*/  USEL UR15, UR15, URZ, UP5 ;  /* 0x000000ff0f0f7287 */ /* 0x000fe4000a800000 */
[----:B------:R1:W-:Y:S01]  /*53f0*/  @!UP2 UTMALDG.3D [UR24], [UR20], desc[UR18] ;  /* 0x000012181400a5b4 */ /* 0x0003e20008011000 */
[----:B------:R-:W-:Y:S01]  /*5400*/  SHF.L.U32 R22, R29, 0x1f, RZ ;  /* 0x0000001f1d167819 */ /* 0x000fe200000006ff */
[----:B------:R-:W-:Y:S01]  /*5410*/  ULEA UR14, UR15, UR13, 0x3 ;  /* 0x0000000d0f0e7291 */ /* 0x000fe2000f8e18ff */
[----:B------:R1:W-:Y:S01]  /*5420*/  @!UP1 UTMALDG.3D [UR8], [UR20], desc[UR18] ;  /* 0x00001208140095b4 */ /* 0x0003e20008011000 */
[----:B------:R5:W-:Y:S01]  /*5430*/  @!P4 SYNCS.ARRIVE.TRANS64.RED.A0TR RZ, [UR16+0x110], R0 ;  /* 0x00011000ffffc9a7 */ /* 0x000be20008300410 */
[C---:B----4-:R-:W-:Y:S01]  /*5440*/  @!P1 IMAD.HI.U32 R8, R11.reuse, R8, RZ ;  /* 0x000000080b089227 */ /* 0x050fe200078e00ff */
[----:B--2---:R-:W-:Y:S02]  /*5450*/  @!P1 ISETP.NE.AND P0, PT, R12, 0x1, PT ;  /* 0x000000010c00980c */ /* 0x004fe40003f05270 */
[----:B-1----:R-:W-:Y:S01]  /*5460*/  @!P1 ISETP.NE.AND P2, PT, R2, 0x1, PT ;  /* 0x000000010200980c */ /* 0x002fe20003f45270 */
[C---:B------:R-:W-:Y:S01]  /*5470*/  @!P1 IMAD.HI.U32 R13, R10.reuse, R13, RZ ;  /* 0x0000000d0a0d9227 */ /* 0x040fe200078e00ff */
[----:B------:R-:W-:Y:S04]  /*5480*/  @!P1 SHF.R.U32.HI R8, RZ, R9, R8 ;  /* 0x00000009ff089219 */ /* 0x000fe80000011608 */
[----:B------:R-:W-:Y:S01]  /*5490*/  @!P1 SEL R8, R11, R8, !P2 ;  /* 0x000000080b089207 */ /* 0x000fe20005000000 */
[----:B------:R-:W-:Y:S01]  /*54a0*/  SYNCS.ARRIVE.TRANS64.RED.A1T0 RZ, [UR17], RZ ;  /* 0x000000ffffff79a7 */ /* 0x000fe20008100411 */
[----:B------:R-:W1:Y:S01]  /*54b0*/  SYNCS.PHASECHK.TRANS64.TRYWAIT P5, [UR14+0x128], R22 ;  /* 0x00012816ff0075a7 */ /* 0x000e6200080a110e */
[----:B-----5:R-:W2:Y:S02]  /*54c0*/  @!P1 LDC R0, c[0x0][0xb20] ;  /* 0x0002c800ff009b82 */ /* 0x020ea40000000800 */
[----:B--2---:R-:W-:Y:S04]  /*54d0*/  @!P1 SHF.R.U32.HI R0, RZ, R0, R13 ;  /* 0x00000000ff009219 */ /* 0x004fe8000001160d */
[----:B------:R-:W-:Y:S05]  /*54e0*/  @!P1 SEL R9, R10, R0, !P0 ;  /* 0x000000000a099207 */ /* 0x000fea0004000000 */
[----:B------:R-:W-:Y:S02]  /*54f0*/  @!P1 IMAD.IADD R0, R9, 0x1, -R8 ;  /* 0x0000000109009824 */ /* 0x000fe400078e0a08 */
[----:B------:R-:W-:Y:S02]  /*5500*/  @!P1 IMAD.IADD R8, R8, 0x1, -R9 ;  /* 0x0000000108089824 */ /* 0x000fe400078e0a09 */
[----:B------:R-:W-:Y:S02]  /*5510*/  @!P1 IMAD R11, R0, R2, R11 ;  /* 0x00000002000b9224 */ /* 0x000fe400078e020b */
[----:B------:R-:W-:Y:S01]  /*5520*/  @!P1 IMAD R10, R8, R12, R10 ;  /* 0x0000000c080a9224 */ /* 0x000fe200078e020a */
[----:B-1----:R-:W-:Y:S06]  /*5530*/  @!P5 BRA `(.L_x_107) ;  /* 0x0000004800d8d947 */ /* 0x002fec0003800000 */
.L_x_206:
[----:B------:R-:W-:Y:S01]  /*5540*/  UIADD3 UR17, UPT, UPT, UR14, 0x110, URZ ;  /* 0x000001100e117890 */ /* 0x000fe2000fffe0ff */
[----:B------:R-:W-:Y:S01]  /*5550*/  @!P4 IADD3 R2, P0, PT, R30, 0x580, RZ ;  /* 0x000005801e02c810 */ /* 0x000fe20007f1e0ff */
[----:B------:R-:W-:Y:S01]  /*5560*/  VOTEU.ALL UP2, P4 ;  /* 0x0000000000ff7886 */ /* 0x000fe20002040000 */
[----:B------:R-:W-:Y:S01]  /*5570*/  UMOV UR22, 0x0 ;  /* 0x0000000000167882 */ /* 0x000fe20000000000 */
[----:B------:R-:W-:Y:S01]  /*5580*/  UPRMT UR21, UR4, 0x654, UR17 ;  /* 0x0000065404157896 */ /* 0x000fe20008000011 */
[----:B------:R-:W-:Y:S01]  /*5590*/  @!P4 R2UR UR9, R2 ;  /* 0x000000000209c2ca */ /* 0x000fe200000e0000 */
[----:B-1----:R-:W-:Y:S01]  /*55a0*/  @!P4 IMAD.X R0, RZ, RZ, R31, P0 ;  /* 0x000000ffff00c224 */ /* 0x002fe200000e061f */
[----:B------:R-:W-:Y:S01]  /*55b0*/  UMOV UR23, 0x10000000 ;  /* 0x1000000000177882 */ /* 0x000fe20000000000 */
[----:B------:R-:W-:Y:S01]  /*55c0*/  UMOV UR19, UR27 ;  /* 0x0000001b00137c82 */ /* 0x000fe20008000000 */
[----:B------:R-:W-:Y:S01]  /*55d0*/  UMOV UR20, UR36 ;  /* 0x0000002400147c82 */ /* 0x000fe20008000000 */
[----:B------:R-:W-:Y:S01]  /*55e0*/  UMOV UR11, UR27 ;  /* 0x0000001b000b7c82 */ /* 0x000fe20008000000 */
[----:B------:R-:W-:Y:S01]  /*55f0*/  @!P4 R2UR UR8, R0 ;  /* 0x000000000008c2ca */ /* 0x000fe200000e0000 */
[----:B------:R-:W-:Y:S01]  /*5600*/  UMOV UR12, UR36 ;  /* 0x00000024000c7c82 */ /* 0x000fe20008000000 */
[----:B------:R-:W-:Y:S01]  /*5610*/  VOTEU.ALL UP1, P4 ;  /* 0x0000000000ff7886 */ /* 0x000fe20002020000 */
[----:B------:R-:W-:Y:S01]  /*5620*/  @P3 R2UR UR36, R26 ;  /* 0x000000001a2432ca */ /* 0x000fe200000e0000 */
[----:B------:R-:W-:Y:S01]  /*5630*/  IMAD.IADD R22, R10, 0x1, R50 ;  /* 0x000000010a167824 */ /* 0x000fe200078e0232 */
[C---:B------:R-:W-:Y:S01]  /*5640*/  ISETP.NE.AND P0, PT, R28.reuse, 0x2, PT ;  /* 0x000000021c00780c */ /* 0x040fe20003f05270 */
[----:B------:R-:W-:Y:S01]  /*5650*/  IMAD.IADD R23, R11, 0x1, R51 ;  /* 0x000000010b177824 */ /* 0x000fe200078e0233 */
[----:B------:R-:W-:Y:S01]  /*5660*/  @!UP1 UIADD3 UR18, UPT, UPT, UR26, 0x10, URZ ;  /* 0x000000101a129890 */ /* 0x000fe2000fffe0ff */
[----:B------:R-:W-:Y:S01]  /*5670*/  IMAD.U32 R8, RZ, RZ, UR9 ;  /* 0x00000009ff087e24 */ /* 0x000fe2000f8e00ff */
[----:B------:R-:W-:Y:S01]  /*5680*/  @!UP1 UIADD3 UR10, UPT, UPT, UR26, 0x30, URZ ;  /* 0x000000301a0a9890 */ /* 0x000fe2000fffe0ff */
[----:B------:R-:W-:Y:S01]  /*5690*/  SEL R0, RZ, 0x1, P0 ;  /* 0x00000001ff007807 */ /* 0x000fe20000000000 */
[----:B------:R-:W-:Y:S01]  /*56a0*/  UMOV UR9, UR17 ;  /* 0x0000001100097c82 */ /* 0x000fe20008000000 */
[----:B------:R-:W-:Y:S01]  /*56b0*/  SEL R28, R28, RZ, P0 ;  /* 0x000000ff1c1c7207 */ /* 0x000fe20000000000 */
[----:B------:R-:W-:Y:S01]  /*56c0*/  IMAD.U32 R9, RZ, RZ, UR8 ;  /* 0x00000008ff097e24 */ /* 0x000fe2000f8e00ff */
[----:B------:R-:W-:Y:S01]  /*56d0*/  @!P4 R2UR UR24, R8 ;  /* 0x000000000818c2ca */ /* 0x000fe200000e0000 */
[----:B------:R-:W-:Y:S01]  /*56e0*/  @!UP1 ULEA UR8, UR15, UR13, 0xc ;  /* 0x0000000d0f089291 */ /* 0x000fe2000f8e60ff */
[----:B------:R-:W-:Y:S02]  /*56f0*/  LOP3.LUT R27, R27, R0, RZ, 0x3c, !PT ;  /* 0x000000001b1b7212 */ /* 0x000fe400078e3cff */
[----:B------:R-:W-:Y:S01]  /*5700*/  @!P4 R2UR UR25, R9 ;  /* 0x000000000919c2ca */ /* 0x000fe200000e0000 */
[----:B------:R-:W-:Y:S02]  /*5710*/  @!UP1 UIADD3 UR16, UPT, UPT, UR8, 0x300, URZ ;  /* 0x0000030008109890 */ /* 0x000fe4000fffe0ff */
[----:B------:R-:W-:Y:S01]  /*5720*/  @!UP1 UIADD3 UR8, UPT, UPT, UR8, 0xb00, URZ ;  /* 0x00000b0008089890 */ /* 0x000fe2000fffe0ff */
[----:B------:R-:W-:Y:S09]  /*5730*/  VOTEU.ALL UP1, P4 ;  /* 0x0000000000ff7886 */ /* 0x000ff20002020000 */
[----:B------:R2:W-:Y:S01]  /*5740*/  @!UP2 UTMALDG.3D [UR16], [UR24], desc[UR22] ;  /* 0x000016101800a5b4 */ /* 0x0005e20008011000 */
[----:B------:R2:W-:Y:S01]  /*5750*/  @!UP1 UTMALDG.3D [UR8], [UR24], desc[UR22] ;  /* 0x00001608180095b4 */ /* 0x0005e20008011000 */
[----:B------:R2:W-:Y:S01]  /*5760*/  @!P4 SYNCS.ARRIVE.TRANS64.RED.A0TR RZ, [UR14+0x110], R25 ;  /* 0x00011019ffffc9a7 */ /* 0x0005e2000830040e */
[----:B------:R-:W-:Y:S04]  /*5770*/  UIADD3 UR14, UPT, UPT, UR15, 0x1, URZ ;  /* 0x000000010f0e7890 */ /* 0x000fe8000fffe0ff */
[----:B------:R-:W-:Y:S04]  /*5780*/  UISETP.NE.AND UP1, UPT, UR14, 0x3, UPT ;  /* 0x000000030e00788c */ /* 0x000fe8000bf25270 */
[----:B------:R-:W-:Y:S02]  /*5790*/  USEL UR15, URZ, 0x1, UP1 ;  /* 0x00000001ff0f7887 */ /* 0x000fe40008800000 */
[----:B------:R-:W-:Y:S02]  /*57a0*/  USEL UR14, UR14, URZ, UP1 ;  /* 0x000000ff0e0e7287 */ /* 0x000fe40008800000 */
[----:B------:R-:W-:Y:S02]  /*57b0*/  UPLOP3.LUT UP1, UPT, UPT, UPT, UPT, 0x80, 0x8 ;  /* 0x000000000008789c */ /* 0x000fe40003f2f070 */
[----:B------:R-:W-:Y:S01]  /*57c0*/  LOP3.LUT R29, R29, UR15, RZ, 0x3c, !PT ;  /* 0x0000000f1d1d7c12 */ /* 0x000fe2000f8e3cff */
[----:B------:R-:W-:Y:S01]  /*57d0*/  SYNCS.ARRIVE.TRANS64.RED.A1T0 RZ, [UR21], RZ ;  /* 0x000000ffffff79a7 */ /* 0x000fe20008100415 */
[----:B------:R-:W-:Y:S07]  /*57e0*/  @P3 BRA `(.L_x_108) ;  /* 0xfffffff000e43947 */ /* 0x000fee000383ffff */
[----:B------:R-:W-:Y:S01]  /*57f0*/  UIADD3 UR13, UPT, UPT, UR13, 0x128, URZ ;  /* 0x000001280d0d7890 */ /* 0x000fe2000fffe0ff */
[----:B------:R-:W-:-:S03]  /*5800*/  SHF.L.U32 R2, R29, 0x1f, RZ ;  /* 0x0000001f1d027819 */ /* 0x000fc600000006ff */
[----:B------:R-:W-:-:S09]  /*5810*/  ULEA UR4, UR14, UR13, 0x3 ;  /* 0x0000000d0e047291 */ /* 0x000fd2000f8e18ff */
[----:B------:R-:W1:Y:S02]  /*5820*/  SYNCS.PHASECHK.TRANS64.TRYWAIT P0, [UR4], R2 ;  /* 0x00000002ff0075a7 */ /* 0x000e640008001104 */
[----:B-1----:R-:W-:Y:S05]  /*5830*/  @!P0 BRA `(.L_x_109) ;  /* 0x0000004800308947 */ /* 0x002fea0003800000 */
.L_x_208:
        /* <DEDUP_REMOVED lines=9> */
.L_x_210:
[----:B------:R-:W-:-:S04]  /*58d0*/  UIADD3 UR5, UPT, UPT, UR5, 0x1, URZ ;  /* 0x0000000105057890 */ /* 0x000fc8000fffe0ff */
[----:B------:R-:W-:-:S04]  /*58e0*/  UISETP.NE.AND UP0, UPT, UR5, 0x3, UPT ;  /* 0x000000030500788c */ /* 0x000fc8000bf05270 */
[----:B------:R-:W-:Y:S02]  /*58f0*/  USEL UR4, URZ, 0x1, UP0 ;  /* 0x00000001ff047887 */ /* 0x000fe40008000000 */
[----:B------:R-:W-:-:S04]  /*5900*/  USEL UR5, UR5, URZ, UP0 ;  /* 0x000000ff05057287 */ /* 0x000fc80008000000 */
[----:B------:R-:W-:Y:S01]  /*5910*/  ULEA UR5, UR5, UR13, 0x3 ;  /* 0x0000000d05057291 */ /* 0x000fe2000f8e18ff */
[----:B-1----:R-:W-:-:S04]  /*5920*/  LOP3.LUT R2, R29, UR4, RZ, 0x3c, !PT ;  /* 0x000000041d027c12 */ /* 0x002fc8000f8e3cff */
[----:B------:R-:W-:Y:S01]  /*5930*/  SHF.L.U32 R2, R2, 0x1f, RZ ;  /* 0x0000001f02027819 */ /* 0x000fe200000006ff */
[----:B------:R-:W-:-:S07]  /*5940*/  IMAD.U32 R0, RZ, RZ, UR5 ;  /* 0x00000005ff007e24 */ /* 0x000fce000f8e00ff */
.L_x_111:
[----:B-1----:R1:W4:Y:S02]  /*5950*/  SYNCS.PHASECHK.TRANS64.TRYWAIT P0, [R0+URZ], R2 ;  /* 0x00000002000075a7 */ /* 0x00232400080011ff */
[----:B----4-:R-:W-:Y:S05]  /*5960*/  @!P0 NANOSLEEP.SYNCS 0x989680 ;  /* 0x009896800000895d */ /* 0x010fea0003900000 */
[----:B------:R-:W4:Y:S02]  /*5970*/  @!P0 SYNCS.PHASECHK.TRANS64 P0, [R0+URZ], R2 ;  /* 0x00000002000085a7 */ /* 0x000f2400080010ff */
[----:B--2-4-:R-:W-:Y:S05]  /*5980*/  @P0 EXIT ;  /* 0x000000000000094d */ /* 0x014fea0003800000 */
[----:B------:R-:W-:Y:S05]  /*5990*/  BRA `(.L_x_111) ;  /* 0xfffffffc00ec7947 */ /* 0x000fea000383ffff */
.L_x_99:
[----:B------:R-:W-:-:S06]  /*59a0*/  UISETP.GE.AND UP1, UPT, UR12, 0x4, UPT ;  /* 0x000000040c00788c */ /* 0x000fcc000bf26270 */
[----:B------:R-:W-:-:S13]  /*59b0*/  PLOP3.LUT P0, PT, PT, PT, UP1, 0x80, 0x8 ;  /* 0x000000000008781c */ /* 0x000fda0003f0f018 */
[----:B------:R-:W-:Y:S05]  /*59c0*/  @!P0 EXIT ;  /* 0x000000000000894d */ /* 0x000fea0003800000 */
[----:B------:R-:W-:Y:S01]  /*59d0*/  BAR.SYNC.DEFER_BLOCKING 0x6, 0xa0 ;  /* 0x0182800000007b1d */ /* 0x000fe20000010000 */
[C---:B------:R-:W-:Y:S01]  /*59e0*/  IMAD.SHL.U32 R79, R80.reuse, 0x10, RZ ;  /* 0x00000010504f7824 */ /* 0x040fe200078e00ff */
[----:B------:R-:W-:Y:S01]  /*59f0*/  CS2R R76, SRZ ;  /* 0x00000000004c7805 */ /* 0x000fe2000001ff00 */
[----:B------:R-:W-:Y:S02]  /*5a00*/  IMAD.SHL.U32 R6, R81, 0x200000, RZ ;  /* 0x0020000051067824 */ /* 0x000fe400078e00ff */
[C---:B------:R-:W-:Y:S01]  /*5a10*/  IMAD.U32 R5, R80.reuse, 0x10000, RZ ;  /* 0x0001000050057824 */ /* 0x040fe200078e00ff */
[----:B------:R-:W-:Y:S02]  /*5a20*/  UMOV UR42, 0x400 ;  /* 0x00000400002a7882 */ /* 0x000fe40000000000 */
[----:B------:R-:W1:Y:S01]  /*5a30*/  LDC R67, c[0x0][0x370] ;  /* 0x0000dc00ff437b82 */ /* 0x000e620000000800 */
[----:B------:R-:W-:Y:S01]  /*5a40*/  ULEA UR42, UR4, UR42, 0x18 ;  /* 0x0000002a042a7291 */ /* 0x000fe2000f8ec0ff */
[----:B------:R-:W-:Y:S01]  /*5a50*/  IMAD.SHL.U32 R2, R80, 0x2, RZ ;  /* 0x0000000250027824 */ /* 0x000fe200078e00ff */
[----:B------:R-:W-:Y:S01]  /*5a60*/  LOP3.LUT R4, R79, 0x40, RZ, 0xc0, !PT ;  /* 0x000000404f047812 */ /* 0x000fe200078ec0ff */
[----:B------:R-:W-:Y:S01]  /*5a70*/  IMAD.SHL.U32 R3, R81, 0x200, RZ ;  /* 0x0000020051037824 */ /* 0x000fe200078e00ff */
[C---:B------:R-:W-:Y:S01]  /*5a80*/  LOP3.LUT R0, R79.reuse, 0x5b0, RZ, 0xc0, !PT ;  /* 0x000005b04f007812 */ /* 0x040fe200078ec0ff */
[----:B------:R-:W-:Y:S01]  /*5a90*/  IMAD.MOV.U32 R38, RZ, RZ, RZ ;  /* 0x000000ffff267224 */ /* 0x000fe200078e00ff */
[----:B------:R-:W-:Y:S01]  /*5aa0*/  LOP3.LUT R6, R6, 0x200000, RZ, 0xc0, !PT ;  /* 0x0020000006067812 */ /* 0x000fe200078ec0ff */
[----:B------:R-:W2:Y:S01]  /*5ab0*/  LDC R66, c[0x0][0x374] ;  /* 0x0000dd00ff427b82 */ /* 0x000ea20000000800 */
[----:B------:R-:W-:Y:S01]  /*5ac0*/  LOP3.LUT R2, R4, 0x8, R2, 0xf8, !PT ;  /* 0x0000000804027812 */ /* 0x000fe200078ef802 */
[----:B------:R-:W-:Y:S01]  /*5ad0*/  IMAD.MOV.U32 R65, RZ, RZ, RZ ;  /* 0x000000ffff417224 */ /* 0x000fe200078e00ff */
[----:B------:R-:W-:Y:S01]  /*5ae0*/  LOP3.LUT R0, R0, 0x200, R3, 0xf8, !PT ;  /* 0x0000020000007812 */ /* 0x000fe200078ef803 */
[----:B------:R-:W-:Y:S01]  /*5af0*/  IMAD.MOV.U32 R75, RZ, RZ, RZ ;  /* 0x000000ffff4b7224 */ /* 0x000fe200078e00ff */
[----:B------:R-:W-:Y:S01]  /*5b00*/  LOP3.LUT R5, R6, 0x400000, R5, 0xf8, !PT ;  /* 0x0040000006057812 */ /* 0x000fe200078ef805 */
[----:B------:R-:W3:Y:S01]  /*5b10*/  LDCU.64 UR46, c[0x0][0x348] ;  /* 0x00006900ff2e77ac */ /* 0x000ee20008000a00 */
[----:B------:R-:W-:Y:S01]  /*5b20*/  LOP3.LUT P0, RZ, R79, 0x40, RZ, 0xc0, !PT ;  /* 0x000000404fff7812 */ /* 0x000fe2000780c0ff */
[----:B------:R-:W4:Y:S01]  /*5b30*/  LDS R39, [UR42+0x200] ;  /* 0x0002002aff277984 */ /* 0x000f220008000800 */
[----:B------:R-:W-:Y:S01]  /*5b40*/  LOP3.LUT R78, R0, R2, RZ, 0xfc, !PT ;  /* 0x00000002004e7212 */ /* 0x000fe200078efcff */
[----:B------:R-:W-:Y:S01]  /*5b50*/  UMOV UR41, 0x1 ;  /* 0x0000000100297882 */ /* 0x000fe20000000000 */
[----:B------:R-:W-:Y:S01]  /*5b60*/  P2R R0, PR, RZ, 0x1 ;  /* 0x00000001ff007803 */ /* 0x000fe20000000000 */
[----:B------:R-:W-:Y:S01]  /*5b70*/  UIADD3 UR42, UPT, UPT, UR42, 0x300, URZ ;  /* 0x000003002a2a7890 */ /* 0x000fe2000fffe0ff */
[----:B------:R-:W-:Y:S01]  /*5b80*/  LOP3.LUT R80, R80, 0x60, RZ, 0xc0, !PT ;  /* 0x0000006050507812 */ /* 0x000fe200078ec0ff */
[----:B------:R-:W-:Y:S01]  /*5b90*/  UMOV UR40, URZ ;  /* 0x000000ff00287c82 */ /* 0x000fe20008000000 */
[----:B------:R-:W-:Y:S01]  /*5ba0*/  UMOV UR37, URZ ;  /* 0x000000ff00257c82 */ /* 0x000fe20008000000 */
[----:B-1234-:R-:W-:-:S08]  /*5bb0*/  IMAD.IADD R39, R39, 0x1, R5 ;  /* 0x0000000127277824 */ /* 0x01efd000078e0205 */
.L_x_140:
[----:B------:R-:W1:Y:S01]  /*5bc0*/  S2R R16, SR_CgaCtaId ;  /* 0x0000000000107919 */ /* 0x000e620000008800 */
[----:B------:R-:W-:Y:S02]  /*5bd0*/  MOV R0, 0x400 ;  /* 0x0000040000007802 */ /* 0x000fe40000000f00 */
[----:B------:R-:W-:Y:S02]  /*5be0*/  SHF.L.U32 R2, R76, 0x1f, RZ ;  /* 0x0000001f4c027819 */ /* 0x000fe400000006ff */
[----:B-1----:R-:W-:-:S05]  /*5bf0*/  LEA R16, R16, R0, 0x18 ;  /* 0x0000000010107211 */ /* 0x002fca00078ec0ff */
[C-C-:B------:R-:W-:Y:S02]  /*5c00*/  IMAD R0, R65.reuse, 0x8, R16.reuse ;  /* 0x0000000841007824 */ /* 0x140fe400078e0210 */
[----:B------:R-:W-:Y:S02]  /*5c10*/  IMAD R8, R65, 0x10, R16 ;  /* 0x0000001041087824 */ /* 0x000fe400078e0210 */
[----:B------:R-:W1:Y:S02]  /*5c20*/  SYNCS.PHASECHK.TRANS64.TRYWAIT P0, [R0+URZ+0x150], R2 ;  /* 0x00015002000075a7 */ /* 0x000e6400080011ff */
[----:B-1----:R-:W-:Y:S05]  /*5c30*/  @!P0 BRA `(.L_x_112) ;  /* 0x0000004400608947 */ /* 0x002fea0003800000 */
.L_x_211:
        /* <DEDUP_REMOVED lines=11> */
[----:B--2---:R-:W-:-:S04]  /*5cf0*/  LOP3.LUT P3, RZ, R10, 0x1, RZ, 0xc0, !PT ;  /* 0x000000010aff7812 */ /* 0x004fc8000786c0ff */
[----:B------:R-:W-:-:S09]  /*5d00*/  P2R R83, PR, RZ, 0x8 ;  /* 0x00000008ff537803 */ /* 0x000fd20000000000 */
[----:B------:R-:W-:Y:S02]  /*5d10*/  @P3 MOV R73, R8 ;  /* 0x0000000800493202 */ /* 0x000fe40000000f00 */
[----:B------:R-:W-:Y:S01]  /*5d20*/  @P3 LOP3.LUT R72, R9, 0xffff, RZ, 0xc0, !PT ;  /* 0x0000ffff09483812 */ /* 0x000fe200078ec0ff */
[----:B-1----:R-:W-:Y:S06]  /*5d30*/  @!P0 BRA `(.L_x_113) ;  /* 0x0000000000b88947 */ /* 0x002fec0003800000 */
[----:B------:R-:W1:Y:S01]  /*5d40*/  LDC.64 R4, c[0x0][0xb18] ;  /* 0x0002c600ff047b82 */ /* 0x000e620000000a00 */
[----:B------:R-:W-:-:S07]  /*5d50*/  ISETP.NE.AND P0, PT, R35, 0x1, PT ;  /* 0x000000012300780c */ /* 0x000fce0003f05270 */
[----:B------:R-:W2:Y:S08]  /*5d60*/  LDC.64 R6, c[0x0][0xb10] ;  /* 0x0002c400ff067b82 */ /* 0x000eb00000000a00 */
[----:B------:R-:W3:Y:S08]  /*5d70*/  LDC R0, c[0x0][0xb20] ;  /* 0x0002c800ff007b82 */ /* 0x000ef00000000800 */
[----:B------:R-:W4:Y:S01]  /*5d80*/  LDC R12, c[0x0][0xb0c] ;  /* 0x0002c300ff0c7b82 */ /* 0x000f220000000800 */
[----:B-1----:R-:W-:Y:S01]  /*5d90*/  IMAD.HI.U32 R14, R66, R5, RZ ;  /* 0x00000005420e7227 */ /* 0x002fe200078e00ff */
[----:B------:R-:W-:-:S03]  /*5da0*/  ISETP.NE.AND P1, PT, R4, 0x1, PT ;  /* 0x000000010400780c */ /* 0x000fc60003f25270 */
[----:B------:R-:W-:-:S03]  /*5db0*/  IMAD.HI.U32 R5, R72, R5, RZ ;  /* 0x0000000548057227 */ /* 0x000fc600078e00ff */
[----:B------:R-:W1:Y:S01]  /*5dc0*/  LDC.64 R2, c[0x0][0xb28] ;  /* 0x0002ca00ff027b82 */ /* 0x000e620000000a00 */
[----:B--2---:R-:W-:-:S04]  /*5dd0*/  IMAD.HI.U32 R15, R67, R6, RZ ;  /* 0x00000006430f7227 */ /* 0x004fc800078e00ff */
[----:B------:R-:W-:Y:S01]  /*5de0*/  IMAD.HI.U32 R17, R73, R6, RZ ;  /* 0x0000000649117227 */ /* 0x000fe200078e00ff */
[-C--:B------:R-:W-:Y:S02]  /*5df0*/  SHF.R.U32.HI R15, RZ, R7.reuse, R15 ;  /* 0x00000007ff0f7219 */ /* 0x080fe4000001160f */
[-C--:B---3--:R-:W-:Y:S02]  /*5e00*/  SHF.R.U32.HI R14, RZ, R0.reuse, R14 ;  /* 0x00000000ff0e7219 */ /* 0x088fe4000001160e */
[----:B------:R-:W-:Y:S02]  /*5e10*/  SHF.R.U32.HI R5, RZ, R0, R5 ;  /* 0x00000000ff057219 */ /* 0x000fe40000011605 */
[----:B------:R-:W-:Y:S02]  /*5e20*/  SEL R14, R66, R14, !P1 ;  /* 0x0000000e420e7207 */ /* 0x000fe40004800000 */
[----:B------:R-:W-:Y:S02]  /*5e30*/  SHF.R.U32.HI R17, RZ, R7, R17 ;  /* 0x00000007ff117219 */ /* 0x000fe40000011611 */
[----:B----4-:R-:W-:-:S02]  /*5e40*/  ISETP.NE.AND P2, PT, R12, 0x1, PT ;  /* 0x000000010c00780c */ /* 0x010fc40003f45270 */
[----:B------:R-:W-:Y:S02]  /*5e50*/  SEL R5, R72, R5, !P1 ;  /* 0x0000000548057207 */ /* 0x000fe40004800000 */
[----:B------:R-:W-:Y:S02]  /*5e60*/  SEL R15, R67, R15, !P2 ;  /* 0x0000000f430f7207 */ /* 0x000fe40005000000 */
[----:B------:R-:W-:Y:S01]  /*5e70*/  SEL R17, R73, R17, !P2 ;  /* 0x0000001149117207 */ /* 0x000fe20005000000 */
[----:B-1----:R-:W-:-:S04]  /*5e80*/  IMAD.HI.U32 R13, R14, R2, RZ ;  /* 0x000000020e0d7227 */ /* 0x002fc800078e00ff */
        /* <DEDUP_REMOVED lines=25> */
.L_x_113:
[----:B------:R-:W1:Y:S02]  /*6020*/  LDCU UR4, c[0x0][0xb30] ;  /* 0x00016600ff0477ac */ /* 0x000e640008000800 */
[----:B-1----:R-:W-:-:S09]  /*6030*/  UISETP.NE.AND UP0, UPT, UR4, 0x1, UPT ;  /* 0x000000010400788c */ /* 0x002fd2000bf05270 */
        /* <DEDUP_REMOVED lines=17> */
.L_x_114:
[----:B------:R-:W-:Y:S01]  /*6150*/  ULOP3.LUT UP0, URZ, UR42, 0x90, URZ, 0xc0, !UPT ;  /* 0x000000902aff7892 */ /* 0x000fe2000f80c0ff */
[----:B------:R-:W-:Y:S02]  /*6160*/  IADD3 R65, PT, PT, R65, 0x1, RZ ;  /* 0x0000000141417810 */ /* 0x000fe40007ffe0ff */
[----:B------:R-:W-:-:S06]  /*6170*/  @P3 SHF.R.U32.HI R74, RZ, 0x10, R9 ;  /* 0x00000010ff4a3819 */ /* 0x000fcc0000011609 */
[----:B------:R-:W-:Y:S05]  /*6180*/  BRA.U !UP0, `(.L_x_115) ;  /* 0x00000001087c7547 */ /* 0x000fea000b800000 */
[----:B------:R-:W-:Y:S01]  /*6190*/  MOV R2, 0x0 ;  /* 0x0000000000027802 */ /* 0x000fe20000000f00 */
[----:B------:R-:W1:Y:S01]  /*61a0*/  LDCU.64 UR8, c[0x4][0x80] ;  /* 0x01001000ff0877ac */ /* 0x000e620008000a00 */
[----:B------:R-:W-:Y:S02]  /*61b0*/  HFMA2 R12, -RZ, RZ, 0, 5.9604644775390625e-08 ;  /* 0x00000001ff0c7431 */ /* 0x000fe400000001ff */
[----:B------:R-:W-:Y:S01]  /*61c0*/  IMAD.MOV.U32 R8, RZ, RZ, 0x70 ;  /* 0x00000070ff087424 */ /* 0x000fe200078e00ff */
[----:B------:R2:W3:Y:S01]  /*61d0*/  LDC.64 R14, c[0x4][R2] ;  /* 0x01000000020e7b82 */ /* 0x0004e20000000a00 */
[----:B------:R-:W4:Y:S01]  /*61e0*/  LDCU.64 UR6, c[0x4][0x88] ;  /* 0x01001100ff0677ac */ /* 0x000f220008000a00 */
[----:B------:R-:W-:Y:S01]  /*61f0*/  IMAD.MOV.U32 R13, RZ, RZ, RZ ;  /* 0x000000ffff0d7224 */ /* 0x000fe200078e00ff */
[----:B------:R-:W2:Y:S01]  /*6200*/  LDCU.64 UR4, c[0x4][0x8] ;  /* 0x01000100ff0477ac */ /* 0x000ea20008000a00 */
[----:B-1----:R-:W-:Y:S01]  /*6210*/  IMAD.U32 R4, RZ, RZ, UR8 ;  /* 0x00000008ff047e24 */ /* 0x002fe2000f8e00ff */
[----:B------:R-:W-:Y:S01]  /*6220*/  MOV R5, UR9 ;  /* 0x0000000900057c02 */ /* 0x000fe20008000f00 */
[----:B----4-:R-:W-:Y:S01]  /*6230*/  IMAD.U32 R6, RZ, RZ, UR6 ;  /* 0x00000006ff067e24 */ /* 0x010fe2000f8e00ff */
[----:B------:R-:W-:Y:S01]  /*6240*/  MOV R7, UR7 ;  /* 0x0000000700077c02 */ /* 0x000fe20008000f00 */
[----:B--2---:R-:W-:Y:S01]  /*6250*/  IMAD.U32 R10, RZ, RZ, UR4 ;  /* 0x00000004ff0a7e24 */ /* 0x004fe2000f8e00ff */
[----:B------:R-:W-:-:S02]  /*6260*/  MOV R11, UR5 ;  /* 0x00000005000b7c02 */ /* 0x000fc40008000f00 */
[----:B------:R-:W-:-:S07]  /*6270*/  LEPC R20, `(.L_x_116) ;  /* 0x000000001014794e */ /* 0x000fce0000000000 */
[----:B---3-5:R-:W-:Y:S05]  /*6280*/  CALL.ABS.NOINC R14 ;  /* 0x000000000e007343 */ /* 0x028fea0003c00000 */
.L_x_116:
[----:B------:R-:W1:Y:S01]  /*6290*/  LDC.64 R2, c[0x4][R2] ;  /* 0x0100000002027b82 */ /* 0x000e620000000a00 */
[----:B------:R-:W2:Y:S01]  /*62a0*/  LDCU.64 UR8, c[0x4][0x80] ;  /* 0x01001000ff0877ac */ /* 0x000ea20008000a00 */
[----:B------:R-:W-:Y:S02]  /*62b0*/  HFMA2 R12, -RZ, RZ, 0, 5.9604644775390625e-08 ;  /* 0x00000001ff0c7431 */ /* 0x000fe400000001ff */
[----:B------:R-:W-:Y:S01]  /*62c0*/  IMAD.MOV.U32 R8, RZ, RZ, 0x70 ;  /* 0x00000070ff087424 */ /* 0x000fe200078e00ff */
[----:B------:R-:W3:Y:S01]  /*62d0*/  LDCU.64 UR6, c[0x4][0x88] ;  /* 0x01001100ff0677ac */ /* 0x000ee20008000a00 */
[----:B------:R-:W-:Y:S01]  /*62e0*/  IMAD.MOV.U32 R13, RZ, RZ, RZ ;  /* 0x000000ffff0d7224 */ /* 0x000fe200078e00ff */
[----:B------:R-:W4:Y:S01]  /*62f0*/  LDCU.64 UR4, c[0x4][0x8] ;  /* 0x01000100ff0477ac */ /* 0x000f220008000a00 */
[----:B--2---:R-:W-:Y:S02]  /*6300*/  MOV R4, UR8 ;  /* 0x0000000800047c02 */ /* 0x004fe40008000f00 */
[----:B------:R-:W-:Y:S01]  /*6310*/  MOV R5, UR9 ;  /* 0x0000000900057c02 */ /* 0x000fe20008000f00 */
[----:B---3--:R-:W-:Y:S01]  /*6320*/  IMAD.U32 R6, RZ, RZ, UR6 ;  /* 0x00000006ff067e24 */ /* 0x008fe2000f8e00ff */
[----:B------:R-:W-:Y:S01]  /*6330*/  MOV R7, UR7 ;  /* 0x0000000700077c02 */ /* 0x000fe20008000f00 */
[----:B----4-:R-:W-:Y:S01]  /*6340*/  IMAD.U32 R10, RZ, RZ, UR4 ;  /* 0x00000004ff0a7e24 */ /* 0x010fe2000f8e00ff */
[----:B------:R-:W-:-:S02]  /*6350*/  MOV R11, UR5 ;  /* 0x00000005000b7c02 */ /* 0x000fc40008000f00 */
[----:B------:R-:W-:-:S07]  /*6360*/  LEPC R20, `(.L_x_115) ;  /* 0x000000001014794e */ /* 0x000fce0000000000 */
[----:B-1----:R-:W-:Y:S05]  /*6370*/  CALL.ABS.NOINC R2 ;  /* 0x0000000002007343 */ /* 0x002fea0003c00000 */
.L_x_115:
[----:B------:R-:W1:Y:S01]  /*6380*/  LDC.64 R2, c[0x0][0x890] ;  /* 0x00022400ff027b82 */ /* 0x000e620000000a00 */
[----:B------:R-:W-:-:S06]  /*6390*/  ULOP3.LUT UR4, UR41, 0x1, URZ, 0x3c, !UPT ;  /* 0x0000000129047892 */ /* 0x000fcc000f8e3cff */
[----:B------:R-:W-:Y:S01]  /*63a0*/  IMAD.U32 R71, RZ, RZ, UR4 ;  /* 0x00000004ff477e24 */ /* 0x000fe2000f8e00ff */
[----:B-1----:R-:W-:-:S04]  /*63b0*/  ISETP.NE.U32.AND P2, PT, R2, RZ, PT ;  /* 0x000000ff0200720c */ /* 0x002fc80003f45070 */
[----:B------:R-:W-:-:S13]  /*63c0*/  ISETP.NE.AND.EX P2, PT, R3, RZ, PT, P2 ;  /* 0x000000ff0300720c */ /* 0x000fda0003f45320 */
[----:B------:R-:W-:Y:S05]  /*63d0*/  @!P2 BRA `(.L_x_117) ;  /* 0x000000000034a947 */ /* 0x000fea0003800000 */
[----:B------:R-:W1:Y:S02]  /*63e0*/  LDCU.64 UR4, c[0x0][0x888] ;  /* 0x00011100ff0477ac */ /* 0x000e640008000a00 */
[----:B-1----:R-:W-:-:S04]  /*63f0*/  UISETP.NE.U32.AND UP0, UPT, UR4, URZ, UPT ;  /* 0x000000ff0400728c */ /* 0x002fc8000bf05070 */
[----:B------:R-:W-:-:S09]  /*6400*/  UISETP.NE.AND.EX UP0, UPT, UR5, URZ, UPT, UP0 ;  /* 0x000000ff0500728c */ /* 0x000fd2000bf05300 */
[----:B------:R-:W-:Y:S05]  /*6410*/  BRA.U !UP0, `(.L_x_118) ;  /* 0x0000000108187547 */ /* 0x000fea000b800000 */
[----:B------:R-:W1:Y:S01]  /*6420*/  LDC.64 R4, c[0x0][0x888] ;  /* 0x00022200ff047b82 */ /* 0x000e620000000a00 */
[----:B------:R-:W-:-:S04]  /*6430*/  IMAD R0, R2, UR36, RZ ;  /* 0x0000002402007c24 */ /* 0x000fc8000f8e02ff */
[----:B-1----:R-:W-:-:S05]  /*6440*/  IMAD.WIDE R4, R0, 0x4, R4 ;  /* 0x0000000400047825 */ /* 0x002fca00078e0204 */
[----:B-----5:R1:W5:Y:S01]  /*6450*/  LDG.E R48, desc[UR38][R4.64] ;  /* 0x0000002604307981 */ /* 0x020362000c1e1900 */
[----:B------:R-:W-:Y:S01]  /*6460*/  MOV R60, 0x1 ;  /* 0x00000001003c7802 */ /* 0x000fe20000000f00 */
[----:B------:R-:W-:Y:S06]  /*6470*/  BRA `(.L_x_117) ;  /* 0x00000000000c7947 */ /* 0x000fec0003800000 */
.L_x_118:
[----:B------:R-:W1:Y:S01]  /*6480*/  LDCU UR4, c[0x0][0x880] ;  /* 0x00011000ff0477ac */ /* 0x000e620008000800 */
[----:B------:R-:W-:Y:S01]  /*6490*/  HFMA2 R60, -RZ, RZ, 0, 5.9604644775390625e-08 ;  /* 0x00000001ff3c7431 */ /* 0x000fe200000001ff */
[----:B-1---5:R-:W-:Y:S02]  /*64a0*/  MOV R48, UR4 ;  /* 0x0000000400307c02 */ /* 0x022fe40008000f00 */
.L_x_117:
[----:B-1----:R-:W1:Y:S02]  /*64b0*/  LDC.64 R4, c[0x0][0x8b0] ;  /* 0x00022c00ff047b82 */ /* 0x002e640000000a00 */
        /* <DEDUP_REMOVED lines=11> */
[----:B------:R-:W-:Y:S05]  /*6570*/  BRA `(.L_x_119) ;  /* 0x0000000000087947 */ /* 0x000fea0003800000 */
.L_x_120:
[----:B------:R-:W1:Y:S02]  /*6580*/  LDCU UR4, c[0x0][0x8a0] ;  /* 0x00011400ff0477ac */ /* 0x000e640008000800 */
[----:B-1---5:R-:W-:Y:S02]  /*6590*/  MOV R40, UR4 ;  /* 0x0000000400287c02 */ /* 0x022fe40008000f00 */
.L_x_119:
[----:B------:R-:W-:Y:S01]  /*65a0*/  UISETP.NE.AND UP0, UPT, UR43, URZ, UPT ;  /* 0x000000ff2b00728c */ /* 0x000fe2000bf05270 */
[----:B------:R-:W-:Y:S01]  /*65b0*/  PLOP3.LUT P0, PT, PT, PT, PT, 0x8, 0x80 ;  /* 0x000000000080781c */ /* 0x000fe20003f0e170 */
[----:B------:R-:W-:-:S03]  /*65c0*/  IMAD.U32 R0, RZ, RZ, UR40 ;  /* 0x00000028ff007e24 */ /* 0x000fc6000f8e00ff */
[----:B------:R-:W-:-:S04]  /*65d0*/  P2R R87, PR, RZ, 0x1 ;  /* 0x00000001ff577803 */ /* 0x000fc80000000000 */
[----:B------:R-:W-:Y:S05]  /*65e0*/  BRA.U !UP0, `(.L_x_121) ;  /* 0x00000001083c7547 */ /* 0x000fea000b800000 */
[----:B------:R-:W-:-:S04]  /*65f0*/  ISETP.NE.U32.AND P0, PT, R2, RZ, PT ;  /* 0x000000ff0200720c */ /* 0x000fc80003f05070 */
[----:B------:R-:W-:-:S13]  /*6600*/  ISETP.NE.AND.EX P0, PT, R3, RZ, PT, P0 ;  /* 0x000000ff0300720c */ /* 0x000fda0003f05300 */
[----:B-----5:R-:W-:-:S04]  /*6610*/  @!P0 FSETP.EQ.AND P1, PT, R48, RZ, PT ;  /* 0x000000ff3000820b */ /* 0x020fc80003f22000 */
[----:B------:R-:W-:Y:S01]  /*6620*/  P2R R87, PR, RZ, 0x2 ;  /* 0x00000002ff577803 */ /* 0x000fe20000000000 */
[----:B------:R-:W-:Y:S08]  /*6630*/  @!P0 BRA `(.L_x_121) ;  /* 0x0000000000288947 */ /* 0x000ff00003800000 */
[----:B------:R-:W2:Y:S01]  /*6640*/  LDCU.64 UR4, c[0x0][0x888] ;  /* 0x00011100ff0477ac */ /* 0x000ea20008000a00 */
[----:B------:R-:W-:Y:S02]  /*6650*/  LOP3.LUT P1, RZ, R60, 0xff, RZ, 0xc0, !PT ;  /* 0x000000ff3cff7812 */ /* 0x000fe4000782c0ff */
[----:B------:R-:W-:-:S04]  /*6660*/  FSETP.NEU.AND P0, PT, R48, RZ, PT ;  /* 0x000000ff3000720b */ /* 0x000fc80003f0d000 */
[----:B------:R-:W-:Y:S02]  /*6670*/  SEL R2, RZ, 0xffffffff, P0 ;  /* 0xffffffffff027807 */ /* 0x000fe40000000000 */
[----:B--2---:R-:W-:-:S04]  /*6680*/  ISETP.NE.U32.AND P3, PT, RZ, UR4, PT ;  /* 0x00000004ff007c0c */ /* 0x004fc8000bf65070 */
[----:B------:R-:W-:-:S04]  /*6690*/  ISETP.NE.AND.EX P3, PT, RZ, UR5, PT, P3 ;  /* 0x00000005ff007c0c */ /* 0x000fc8000bf65330 */
[----:B------:R-:W-:-:S04]  /*66a0*/  @!P1 SEL R2, RZ, 0xffffffff, P3 ;  /* 0xffffffffff029807 */ /* 0x000fc80001800000 */
[----:B------:R-:W-:-:S04]  /*66b0*/  LOP3.LUT R2, R2, 0x1, RZ, 0xc0, !PT ;  /* 0x0000000102027812 */ /* 0x000fc800078ec0ff */
[----:B------:R-:W-:-:S04]  /*66c0*/  ISETP.EQ.U32.AND P0, PT, R2, 0x1, PT ;  /* 0x000000010200780c */ /* 0x000fc80003f02070 */
[----:B------:R-:W-:-:S09]  /*66d0*/  P2R R87, PR, RZ, 0x1 ;  /* 0x00000001ff577803 */ /* 0x000fd20000000000 */
.L_x_121:
[----:B------:R-:W-:Y:S01]  /*66e0*/  ISETP.NE.AND P3, PT, R87, RZ, PT ;  /* 0x000000ff5700720c */ /* 0x000fe20003f65270 */
[----:B------:R-:W2:Y:S01]  /*66f0*/  LDCU.64 UR4, c[0x0][0x888] ;  /* 0x00011100ff0477ac */ /* 0x000ea20008000a00 */
[----:B------:R-:W-:Y:S01]  /*6700*/  IMAD.MOV.U32 R70, RZ, RZ, 0x1 ;  /* 0x00000001ff467424 */ /* 0x000fe200078e00ff */
[----:B------:R-:W-:Y:S01]  /*6710*/  CS2R R58, SRZ ;  /* 0x00000000003a7805 */ /* 0x000fe2000001ff00 */
[----:B------:R-:W-:Y:S01]  /*6720*/  IMAD.SHL.U32 R64, R23, 0x40, RZ ;  /* 0x0000004017407824 */ /* 0x000fe200078e00ff */
[----:B------:R-:W-:Y:S01]  /*6730*/  CS2R R56, SRZ ;  /* 0x0000000000387805 */ /* 0x000fe2000001ff00 */
[----:B------:R-:W-:Y:S01]  /*6740*/  IMAD.SHL.U32 R63, R22, 0x40, RZ ;  /* 0x00000040163f7824 */ /* 0x000fe200078e00ff */
[----:B------:R-:W-:Y:S01]  /*6750*/  CS2R R54, SRZ ;  /* 0x0000000000367805 */ /* 0x000fe2000001ff00 */
[----:B------:R-:W-:Y:S01]  /*6760*/  IMAD R36, R38, 0x20, R39 ;  /* 0x0000002026247824 */ /* 0x000fe200078e0227 */
[----:B------:R-:W-:Y:S01]  /*6770*/  CS2R R52, SRZ ;  /* 0x0000000000347805 */ /* 0x000fe2000001ff00 */
[----:B------:R-:W-:-:S02]  /*6780*/  IMAD.MOV.U32 R37, RZ, RZ, RZ ;  /* 0x000000ffff257224 */ /* 0x000fc400078e00ff */
[----:B------:R-:W-:Y:S02]  /*6790*/  IMAD.U32 R69, RZ, RZ, UR37 ;  /* 0x00000025ff457e24 */ /* 0x000fe4000f8e00ff */
[--C-:B------:R-:W-:Y:S01]  /*67a0*/  @!P3 IMAD R2, R0, 0x8, R16.reuse ;  /* 0x000000080002b824 */ /* 0x100fe200078e0210 */
[----:B------:R-:W-:Y:S01]  /*67b0*/  @!P3 SHF.L.U32 R0, R71, 0x1f, RZ ;  /* 0x0000001f4700b819 */ /* 0x000fe200000006ff */
[----:B------:R-:W-:Y:S02]  /*67c0*/  IMAD R16, R38, 0x8, R16 ;  /* 0x0000000826107824 */ /* 0x000fe400078e0210 */
[----:B------:R-:W-:Y:S01]  /*67d0*/  IMAD.U32 R68, RZ, RZ, UR40 ;  /* 0x00000028ff447e24 */ /* 0x000fe2000f8e00ff */
[----:B------:R3:W4:Y:S01]  /*67e0*/  @!P3 SYNCS.PHASECHK.TRANS64.TRYWAIT P1, [R2+URZ+0x110], R0 ;  /* 0x000110000200b5a7 */ /* 0x00072200080211ff */
[----:B--2---:R-:W-:-:S04]  /*67f0*/  ISETP.NE.U32.AND P0, PT, RZ, UR4, PT ;  /* 0x00000004ff007c0c */ /* 0x004fc8000bf05070 */
[----:B------:R-:W-:Y:S02]  /*6800*/  ISETP.NE.AND.EX P0, PT, RZ, UR5, PT, P0 ;  /* 0x00000005ff007c0c */ /* 0x000fe4000bf05300 */
[----:B---3--:R-:W-:Y:S02]  /*6810*/  SHF.L.U32 R0, R77, 0x1f, RZ ;  /* 0x0000001f4d007819 */ /* 0x008fe400000006ff */
[----:B------:R-:W-:Y:S02]  /*6820*/  SEL R2, RZ, 0xffffffff, P0 ;  /* 0xffffffffff027807 */ /* 0x000fe40000000000 */
[----:B------:R2:W3:Y:S01]  /*6830*/  SYNCS.PHASECHK.TRANS64.TRYWAIT P4, [R16+URZ+0x170], R0 ;  /* 0x00017000100075a7 */ /* 0x0004e200080811ff */
[----:B-----5:R-:W-:-:S04]  /*6840*/  FSETP.NEU.AND P0, PT, R48, RZ, PT ;  /* 0x000000ff3000720b */ /* 0x020fc80003f0d000 */
[----:B--2---:R-:W-:Y:S02]  /*6850*/  SEL R0, RZ, 0xffffffff, P0 ;  /* 0xffffffffff007807 */ /* 0x004fe40000000000 */
[----:B------:R-:W-:-:S04]  /*6860*/  LOP3.LUT P0, R62, R60, 0xff, RZ, 0xc0, !PT ;  /* 0x000000ff3c3e7812 */ /* 0x000fc8000780c0ff */
[----:B------:R-:W-:-:S04]  /*6870*/  @P2 SEL R0, R2, R0, !P0 ;  /* 0x0000000002002207 */ /* 0x000fc80004000000 */
[----:B------:R-:W-:-:S04]  /*6880*/  LOP3.LUT R0, R0, 0x1, RZ, 0xc0, !PT ;  /* 0x0000000100007812 */ /* 0x000fc800078ec0ff */
[----:B------:R-:W-:-:S04]  /*6890*/  ISETP.NE.U32.AND P0, PT, R0, 0x1, PT ;  /* 0x000000010000780c */ /* 0x000fc80003f05070 */
[----:B------:R-:W-:Y:S02]  /*68a0*/  P2R R82, PR, RZ, 0x1 ;  /* 0x00000001ff527803 */ /* 0x000fe40000000000 */
[----:B------:R-:W-:Y:S02]  /*68b0*/  PLOP3.LUT P0, PT, PT, PT, PT, 0x80, 0x8 ;  /* 0x000000000008781c */ /* 0x000fe40003f0f070 */
[----:B----4-:R-:W-:Y:S02]  /*68c0*/  @!P3 SEL R70, RZ, 0x1, !P1 ;  /* 0x00000001ff46b807 */ /* 0x010fe40004800000 */
[----:B------:R-:W-:-:S04]  /*68d0*/  PLOP3.LUT P1, PT, PT, PT, PT, 0x8, 0x80 ;  /* 0x000000000080781c */ /* 0x000fc80003f2e170 */
[----:B------:R-:W-:Y:S02]  /*68e0*/  P2R R85, PR, RZ, 0x2 ;  /* 0x00000002ff557803 */ /* 0x000fe40000000000 */
[----:B---3--:R-:W-:-:S07]  /*68f0*/  P2R R86, PR, RZ, 0x10 ;  /* 0x00000010ff567803 */ /* 0x008fce0000000000 */
.L_x_139:
[----:B------:R-:W-:Y:S01]  /*6900*/  ISETP.NE.AND P1, PT, R87, RZ, PT ;  /* 0x000000ff5700720c */ /* 0x000fe20003f25270 */
[----:B------:R-:W-:Y:S05]  /*6910*/  YIELD ;  /* 0x0000000000007946 */ /* 0x000fea0003800000 */
[----:B------:R-:W-:Y:S01]  /*6920*/  P2R R84, PR, RZ, 0x1 ;  /* 0x00000001ff547803 */ /* 0x000fe20000000000 */
[----:B------:R-:W-:Y:S06]  /*6930*/  BSSY B1, `(.L_x_122) ;  /* 0x0000022000017945 */ /* 0x000fec0003800000 */
[----:B------:R-:W-:Y:S05]  /*6940*/  @P1 BRA `(.L_x_123) ;  /* 0x0000000000801947 */ /* 0x000fea0003800000 */
[----:B------:R-:W-:Y:S01]  /*6950*/  ISETP.NE.AND P1, PT, R82, RZ, PT ;  /* 0x000000ff5200720c */ /* 0x000fe20003f25270 */
[----:B------:R-:W-:Y:S01]  /*6960*/  BSSY B0, `(.L_x_124) ;  /* 0x0000017000007945 */ /* 0x000fe20003800000 */
[----:B------:R-:W-:Y:S02]  /*6970*/  LOP3.LUT P2, RZ, R79, 0x40, RZ, 0xc0, !PT ;  /* 0x000000404fff7812 */ /* 0x000fe4000784c0ff */
[----:B------:R-:W-:Y:S09]  /*6980*/  PLOP3.LUT P0, PT, PT, PT, PT, 0x8, 0x80 ;  /* 0x000000000080781c */ /* 0x000ff20003f0e170 */
[----:B-1----:R-:W-:Y:S01]  /*6990*/  @P1 IMAD R4, R68, 0x800, R78 ;  /* 0x0000080044041824 */ /* 0x002fe200078e024e */
[----:B------:R-:W1:Y:S01]  /*69a0*/  @P1 S2R R0, SR_CgaCtaId ;  /* 0x0000000000001919 */ /* 0x000e620000008800 */
[----:B------:R-:W-:Y:S02]  /*69b0*/  @P1 MOV R2, 0x400 ;  /* 0x0000040000021802 */ /* 0x000fe40000000f00 */
[----:B------:R-:W-:Y:S02]  /*69c0*/  @P1 PLOP3.LUT P0, PT, P2, PT, PT, 0x80, 0x8 ;  /* 0x000000000008181c */ /* 0x000fe4000170f070 */
[----:B-1----:R-:W-:Y:S01]  /*69d0*/  @P1 LEA R0, R0, R2, 0x18 ;  /* 0x0000000200001211 */ /* 0x002fe200078ec0ff */
[----:B------:R-:W-:Y:S04]  /*69e0*/  VIADD R2, R68, 0x1 ;  /* 0x0000000144027836 */ /* 0x000fe80000000000 */
[----:B------:R-:W-:Y:S04]  /*69f0*/  @P1 IMAD.U32 R4, R4, 0x2, R0 ;  /* 0x0000000204041824 */ /* 0x000fe800078e0000 */
[C---:B------:R-:W-:Y:S02]  /*6a00*/  @P1 VIADD R0, R4.reuse, 0x300 ;  /* 0x0000030004001836 */ /* 0x040fe40000000000 */
[----:B------:R-:W-:Y:S02]  /*6a10*/  @P1 VIADD R3, R4, 0x310 ;  /* 0x0000031004031836 */ /* 0x000fe40000000000 */
[----:B------:R-:W-:Y:S01]  /*6a20*/  @P0 VIADD R3, R0, 0xfffffff0 ;  /* 0xfffffff000030836 */ /* 0x000fe20000000000 */
[----:B------:R-:W-:Y:S11]  /*6a30*/  ISETP.NE.AND P0, PT, R70, RZ, PT ;  /* 0x000000ff4600720c */ /* 0x000ff60003f05270 */
[----:B------:R-:W-:Y:S02]  /*6a40*/  @!UPT UIADD3 URZ, UPT, UPT, URZ, URZ, URZ ;  /* 0x000000fffffff290 */ /* 0x000fe4000fffe0ff */
[----:B------:R-:W-:Y:S05]  /*6a50*/  @P0 BRA `(.L_x_125) ;  /* 0x00000000001c0947 */ /* 0x000fea0003800000 */
[----:B------:R-:W1:Y:S01]  /*6a60*/  S2UR UR4, SR_CgaCtaId ;  /* 0x00000000000479c3 */ /* 0x000e620000008800 */
[----:B------:R-:W-:Y:S01]  /*6a70*/  UMOV UR5, 0x400 ;  /* 0x0000040000057882 */ /* 0x000fe20000000000 */
[----:B------:R-:W-:Y:S01]  /*6a80*/  SHF.L.U32 R0, R71, 0x1f, RZ ;  /* 0x0000001f47007819 */ /* 0x000fe200000006ff */
[----:B-1----:R-:W-:Y:S06]  /*6a90*/  ULEA UR4, UR4, UR5, 0x18 ;  /* 0x0000000504047291 */ /* 0x002fec000f8ec0ff */
[----:B------:R-:W-:Y:S04]  /*6aa0*/  LEA R68, R68, UR4, 0x3 ;  /* 0x0000000444447c11 */ /* 0x000fe8000f8e18ff */
[----:B------:R-:W1:Y:S02]  /*6ab0*/  SYNCS.PHASECHK.TRANS64.TRYWAIT P0, [R68+URZ+0x110], R0 ;  /* 0x00011000440075a7 */ /* 0x000e6400080011ff */
[----:B-1----:R-:W-:Y:S05]  /*6ac0*/  @!P0 BRA `(.L_x_126) ;  /* 0x0000003400d08947 */ /* 0x002fea0003800000 */
.L_x_125:
[----:B------:R-:W-:Y:S05]  /*6ad0*/  BSYNC B0 ;  /* 0x0000000000007941 */ /* 0x000fea0003800000 */
.L_x_124:
[----:B------:R-:W-:Y:S02]  /*6ae0*/  ISETP.NE.AND P1, PT, R82, RZ, PT ;  /* 0x000000ff5200720c */ /* 0x000fe40003f25270 */
[C---:B------:R-:W-:Y:S04]  /*6af0*/  ISETP.NE.AND P0, PT, R2.reuse, 0x3, PT ;  /* 0x000000030200780c */ /* 0x040fe80003f05270 */
[----:B-1----:R-:W-:Y:S02]  /*6b00*/  SEL R0, RZ, 0x1, P0 ;  /* 0x00000001ff007807 */ /* 0x002fe40000000000 */
[----:B------:R-:W-:Y:S02]  /*6b10*/  SEL R68, R2, RZ, P0 ;  /* 0x000000ff02447207 */ /* 0x000fe40000000000 */
[----:B------:R-:W-:Y:S03]  /*6b20*/  LOP3.LUT R71, R71, R0, RZ, 0x3c, !PT ;  /* 0x0000000047477212 */ /* 0x000fe600078e3cff */
[----:B------:R2:W3:Y:S04]  /*6b30*/  @P1 LDS.128 R52, [R4+0x300] ;  /* 0x0003000004341984 */ /* 0x0004e80000000c00 */
[----:B------:R2:W4:Y:S02]  /*6b40*/  @P1 LDS.128 R56, [R3] ;  /* 0x0000000003381984 */ /* 0x0005240000000c00 */
.L_x_123:
[----:B------:R-:W-:Y:S05]  /*6b50*/  BSYNC B1 ;  /* 0x0000000000017941 */ /* 0x000fea0003800000 */
.L_x_122:
[----:B------:R-:W-:Y:S01]  /*6b60*/  ISETP.NE.AND P1, PT, R86, RZ, PT ;  /* 0x000000ff5600720c */ /* 0x000fe20003f25270 */
[----:B------:R-:W5:Y:S01]  /*6b70*/  S2UR UR4, SR_CgaCtaId ;  /* 0x00000000000479c3 */ /* 0x000f620000008800 */
[----:B------:R-:W-:Y:S01]  /*6b80*/  ISETP.NE.AND P0, PT, R85, RZ, PT ;  /* 0x000000ff5500720c */ /* 0x000fe20003f05270 */
[----:B------:R-:W-:Y:S01]  /*6b90*/  UMOV UR5, 0x400 ;  /* 0x0000040000057882 */ /* 0x000fe20000000000 */
[----:B------:R-:W-:Y:S01]  /*6ba0*/  IMAD.IADD R2, R36, 0x1, R37 ;  /* 0x0000000124027824 */ /* 0x000fe200078e0225 */
[----:B------:R-:W-:Y:S01]  /*6bb0*/  BSSY B0, `(.L_x_127) ;  /* 0x0000009000007945 */ /* 0x000fe20003800000 */
[----:B------:R-:W-:Y:S03]  /*6bc0*/  PLOP3.LUT P0, PT, P0, P1, PT, 0xf8, 0x8f ;  /* 0x00000000008f781c */ /* 0x000fe60000703f70 */
[----:B--2---:R-:W-:Y:S01]  /*6bd0*/  SHF.R.U32.HI R3, RZ, 0x15, R2 ;  /* 0x00000015ff037819 */ /* 0x004fe20000011602 */
[----:B-----5:R-:W-:Y:S06]  /*6be0*/  ULEA UR4, UR4, UR5, 0x18 ;  /* 0x0000000504047291 */ /* 0x020fec000f8ec0ff */
[----:B------:R-:W-:Y:S03]  /*6bf0*/  LEA R61, R38, UR4, 0x3 ;  /* 0x00000004263d7c11 */ /* 0x000fe6000f8e18ff */
[----:B------:R-:W-:Y:S05]  /*6c00*/  @P0 BRA `(.L_x_128) ;  /* 0x00000000000c0947 */ /* 0x000fea0003800000 */
[----:B------:R-:W-:Y:S04]  /*6c10*/  SHF.L.U32 R0, R77, 0x1f, RZ ;  /* 0x0000001f4d007819 */ /* 0x000fe800000006ff */
[----:B------:R-:W2:Y:S02]  /*6c20*/  SYNCS.PHASECHK.TRANS64.TRYWAIT P0, [R61+URZ+0x170], R0 ;  /* 0x000170003d0075a7 */ /* 0x000ea400080011ff */
[----:B--2---:R-:W-:Y:S05]  /*6c30*/  @!P0 BRA `(.L_x_129) ;  /* 0x0000003400888947 */ /* 0x004fea0003800000 */
.L_x_128:
[----:B------:R-:W-:Y:S05]  /*6c40*/  BSYNC B0 ;  /* 0x0000000000007941 */ /* 0x000fea0003800000 */
.L_x_127:
[----:B------:R-:W-:Y:S11]  /*6c50*/  LOP3.LUT P0, RZ, R3, 0x3, R81, 0x48, !PT ;  /* 0x0000000303ff7812 */ /* 0x000ff60007804851 */
[----:B------:R-:W-:Y:S02]  /*6c60*/  @!UPT UIADD3 URZ, UPT, UPT, URZ, URZ, URZ ;  /* 0x000000fffffff290 */ /* 0x000fe4000fffe0ff */
[----:B------:R-:W-:Y:S05]  /*6c70*/  @!P0 BRA `(.L_x_130) ;  /* 0x0000000000408947 */ /* 0x000fea0003800000 */
[----:B------:R-:W1:Y:S01]  /*6c80*/  LDCU.64 UR8, c[0x4][0x70] ;  /* 0x01000e00ff0877ac */ /* 0x000e620008000a00 */
[----:B------:R-:W-:Y:S01]  /*6c90*/  MOV R15, 0x0 ;  /* 0x00000000000f7802 */ /* 0x000fe20000000f00 */
[----:B------:R-:W-:Y:S02]  /*6ca0*/  HFMA2 R12, -RZ, RZ, 0, 5.9604644775390625e-08 ;  /* 0x00000001ff0c7431 */ /* 0x000fe400000001ff */
[----:B------:R-:W-:Y:S02]  /*6cb0*/  IMAD.MOV.U32 R8, RZ, RZ, 0x192 ;  /* 0x00000192ff087424 */ /* 0x000fe400078e00ff */
[----:B------:R-:W-:Y:S01]  /*6cc0*/  IMAD.MOV.U32 R13, RZ, RZ, RZ ;  /* 0x000000ffff0d7224 */ /* 0x000fe200078e00ff */
[----:B------:R-:W5:Y:S01]  /*6cd0*/  LDCU.64 UR6, c[0x4][0x78] ;  /* 0x01000f00ff0677ac */ /* 0x000f620008000a00 */
[----:B------:R-:W2:Y:S01]  /*6ce0*/  LDC.64 R14, c[0x4][R15] ;  /* 0x010000000f0e7b82 */ /* 0x000ea20000000a00 */
[----:B------:R-:W3:Y:S01]  /*6cf0*/  LDCU.64 UR4, c[0x4][0x10] ;  /* 0x01000200ff0477ac */ /* 0x000ee20008000a00 */
[----:B-1----:R-:W-:Y:S01]  /*6d00*/  MOV R5, UR9 ;  /* 0x0000000900057c02 */ /* 0x002fe20008000f00 */
[----:B------:R-:W-:Y:S01]  /*6d10*/  IMAD.U32 R4, RZ, RZ, UR8 ;  /* 0x00000008ff047e24 */ /* 0x000fe2000f8e00ff */
[----:B-----5:R-:W-:Y:S01]  /*6d20*/  MOV R7, UR7 ;  /* 0x0000000700077c02 */ /* 0x020fe20008000f00 */
[----:B------:R-:W-:Y:S01]  /*6d30*/  IMAD.U32 R6, RZ, RZ, UR6 ;  /* 0x00000006ff067e24 */ /* 0x000fe2000f8e00ff */
[----:B---3--:R-:W-:Y:S01]  /*6d40*/  MOV R11, UR5 ;  /* 0x00000005000b7c02 */ /* 0x008fe20008000f00 */
[----:B------:R-:W-:Y:S02]  /*6d50*/  IMAD.U32 R10, RZ, RZ, UR4 ;  /* 0x00000004ff0a7e24 */ /* 0x000fe4000f8e00ff */
[----:B------:R-:W-:Y:S07]  /*6d60*/  LEPC R20, `(.L_x_130) ;  /* 0x000000001014794e */ /* 0x000fee0000000000 */
[----:B--2-4-:R-:W-:Y:S05]  /*6d70*/  CALL.ABS.NOINC R14 ;  /* 0x000000000e007343 */ /* 0x014fea0003c00000 */
.L_x_130:
[----:B------:R-:W-:Y:S05]  /*6d80*/  WARPSYNC.ALL ;  /* 0x0000000000007948 */ /* 0x000fea0003800000 */
[----:B------:R-:W-:Y:S01]  /*6d90*/  R2UR UR4, R2 ;  /* 0x00000000020472ca */ /* 0x000fe200000e0000 */
[--C-:B---3--:R-:W-:Y:S01]  /*6da0*/  HADD2.F32 R20, -RZ, R52.reuse.H0_H0 ;  /* 0x20000034ff147230 */ /* 0x108fe20000004100 */
[----:B------:R-:W-:Y:S01]  /*6db0*/  MOV R49, 0x38eb4c3a ;  /* 0x38eb4c3a00317802 */ /* 0x000fe20000000f00 */
[----:B------:R-:W-:Y:S01]  /*6dc0*/  HADD2.F32 R21, -RZ, R52.H1_H1 ;  /* 0x30000034ff157230 */ /* 0x000fe20000004100 */
[----:B------:R-:W-:Y:S01]  /*6dd0*/  MOV R34, 0x3c09919f ;  /* 0x3c09919f00227802 */ /* 0x000fe20000000f00 */
[--C-:B------:R-:W-:Y:S01]  /*6de0*/  HADD2.F32 R22, -RZ, R53.reuse.H0_H0 ;  /* 0x20000035ff167230 */ /* 0x100fe20000004100 */
[----:B------:R-:W-:Y:S01]  /*6df0*/  MOV R43, 0x3e235519 ;  /* 0x3e235519002b7802 */ /* 0x000fe20000000f00 */
[----:B------:R-:W-:Y:S01]  /*6e00*/  HADD2.F32 R23, -RZ, R53.H1_H1 ;  /* 0x30000035ff177230 */ /* 0x000fe20000004100 */
[----:B------:R-:W-:Y:S01]  /*6e10*/  MOV R41, 0x3f210a14 ;  /* 0x3f210a1400297802 */ /* 0x000fe20000000f00 */
[----:B------:R-:W-:Y:S01]  /*6e20*/  HFMA2 R45, -RZ, RZ, 0.8349609375, 5.424022674560546875e-06 ;  /* 0x3aae005bff2d7431 */ /* 0x000fe200000001ff */
[----:B------:R-:W-:Y:S01]  /*6e30*/  ISETP.NE.AND P6, PT, R85, RZ, PT ;  /* 0x000000ff5500720c */ /* 0x000fe20003fc5270 */
[----:B------:R-:W-:Y:S01]  /*6e40*/  HFMA2 R44, -RZ, RZ, 1.28515625, -179.25 ;  /* 0x3d24d99aff2c7431 */ /* 0x000fe200000001ff */
[----:B------:R-:W-:Y:S01]  /*6e50*/  LOP3.LUT P5, RZ, R79, 0x40, RZ, 0xc0, !PT ;  /* 0x000000404fff7812 */ /* 0x000fe200078ac0ff */
[----:B-1----:R-:W1:Y:S01]  /*6e60*/  LDTM.x16 R4, tmem[UR4] ;  /* 0x00000004000479ee */ /* 0x002e620008240000 */
[----:B------:R-:W-:Y:S01]  /*6e70*/  ISETP.NE.AND P2, PT, R80, RZ, PT ;  /* 0x000000ff5000720c */ /* 0x000fe20003f45270 */
[----:B------:R-:W-:Y:S01]  /*6e80*/  HFMA2 R42, -RZ, RZ, 1.8525390625, -0.310791015625 ;  /* 0x3f69b4f9ff2a7431 */ /* 0x000fe200000001ff */
[----:B------:R-:W3:Y:S01]  /*6e90*/  S2UR UR8, SR_CgaCtaId ;  /* 0x00000000000879c3 */ /* 0x000ee20000008800 */
[----:B------:R-:W-:Y:S01]  /*6ea0*/  UMOV UR44, 0x400 ;  /* 0x00000400002c7882 */ /* 0x000fe20000000000 */
[----:B------:R-:W-:Y:S05]  /*6eb0*/  BSSY.RECONVERGENT B0, `(.L_x_131) ;  /* 0x00001f9000007945 */ /* 0x000fea0003800200 */
[----:B--2---:R-:W-:Y:S01]  /*6ec0*/  @P6 IADD3 R61, PT, PT, R61, 0x190, RZ ;  /* 0x000001903d3d6810 */ /* 0x004fe20007ffe0ff */
[----:B------:R-:W-:Y:S03]  /*6ed0*/  @P6 NOP ;  /* 0x0000000000006918 */ /* 0x000fe60000000000 */
[----:B------:R-:W-:Y:S04]  /*6ee0*/  @P6 LOP3.LUT R61, R61, 0xfefffff8, RZ, 0xc0, !PT ;  /* 0xfefffff83d3d6812 */ /* 0x000fe800078ec0ff */
[----:B-1----:R1:W-:Y:S01]  /*6ef0*/  @P6 SYNCS.ARRIVE.TRANS64.RED.A1T0 RZ, [R61+URZ], RZ ;  /* 0x000000ff3dff69a7 */ /* 0x0023e200081004ff */
[----:B---3--:R-:W-:Y:S01]  /*6f00*/  ULEA UR44, UR8, UR44, 0x18 ;  /* 0x0000002c082c7291 */ /* 0x008fe2000f8ec0ff */
[C---:B------:R-:W-:Y:S01]  /*6f10*/  FMUL R0, R40.reuse, R4 ;  /* 0x0000000428007220 */ /* 0x040fe20000400000 */
        /* <DEDUP_REMOVED lines=10> */
[----:B------:R-:W-:Y:S01]  /*6fc0*/  FMUL R13, R40, R17 ;  /* 0x00000011280d7220 */ /* 0x000fe20000400000 */
[--C-:B------:R-:W-:Y:S02]  /*6fd0*/  HADD2.F32 R16, -RZ, R54.reuse.H0_H0 ;  /* 0x20000036ff107230 */ /* 0x100fe40000004100 */
[----:B------:R-:W-:Y:S01]  /*6fe0*/  FFMA R0, R48, R20, R0 ;  /* 0x0000001430007223 */ /* 0x000fe20000000000 */
[----:B------:R-:W-:Y:S02]  /*6ff0*/  HADD2.F32 R17, -RZ, R54.H1_H1 ;  /* 0x30000036ff117230 */ /* 0x000fe40000004100 */
[----:B------:R-:W-:Y:S01]  /*7000*/  FMUL R14, R40, R18 ;  /* 0x00000012280e7220 */ /* 0x000fe20000400000 */
[C---:B------:R-:W-:Y:S01]  /*7010*/  FFMA R2, R48.reuse, R21, R2 ;  /* 0x0000001530027223 */ /* 0x040fe20000000002 */
[--C-:B------:R-:W-:Y:S02]  /*7020*/  HADD2.F32 R18, -RZ, R55.reuse.H0_H0 ;  /* 0x20000037ff127230 */ /* 0x100fe40000004100 */
[C---:B------:R-:W-:Y:S01]  /*7030*/  FFMA R3, R48.reuse, R22, R3 ;  /* 0x0000001630037223 */ /* 0x040fe20000000003 */
[----:B------:R-:W-:Y:S02]  /*7040*/  HADD2.F32 R20, -RZ, R55.H1_H1 ;  /* 0x30000037ff147230 */ /* 0x000fe40000004100 */
[----:B------:R-:W-:Y:S01]  /*7050*/  FFMA R7, R48, R23, R7 ;  /* 0x0000001730077223 */ /* 0x000fe20000000007 */
[----:B------:R-:W-:Y:S01]  /*7060*/  FMUL R11, R40, R11 ;  /* 0x0000000b280b7220 */ /* 0x000fe20000400000 */
[C---:B------:R-:W-:Y:S01]  /*7070*/  FFMA R4, R48.reuse, R16, R4 ;  /* 0x0000001030047223 */ /* 0x040fe20000000004 */
[--C-:B----4-:R-:W-:Y:S02]  /*7080*/  HADD2.F32 R21, -RZ, R56.reuse.H0_H0 ;  /* 0x20000038ff157230 */ /* 0x110fe40000004100 */
[C---:B------:R-:W-:Y:S01]  /*7090*/  FFMA R5, R48.reuse, R17, R5 ;  /* 0x0000001130057223 */ /* 0x040fe20000000005 */
[----:B------:R-:W-:Y:S02]  /*70a0*/  HADD2.F32 R16, -RZ, R56.H1_H1 ;  /* 0x30000038ff107230 */ /* 0x000fe40000004100 */
[C---:B------:R-:W-:Y:S01]  /*70b0*/  FFMA R6, R48.reuse, R18, R6 ;  /* 0x0000001230067223 */ /* 0x040fe20000000006 */
[--C-:B------:R-:W-:Y:S02]  /*70c0*/  HADD2.F32 R17, -RZ, R57.reuse.H0_H0 ;  /* 0x20000039ff117230 */ /* 0x100fe40000004100 */
[----:B------:R-:W-:Y:S01]  /*70d0*/  FFMA R11, R48, R20, R11 ;  /* 0x00000014300b7223 */ /* 0x000fe2000000000b */
[----:B------:R-:W-:Y:S02]  /*70e0*/  HADD2.F32 R18, -RZ, R57.H1_H1 ;  /* 0x30000039ff127230 */ /* 0x000fe40000004100 */
[----:B------:R-:W-:Y:S01]  /*70f0*/  FMUL R15, R40, R15 ;  /* 0x0000000f280f7220 */ /* 0x000fe20000400000 */
[--C-:B------:R-:W-:Y:S02]  /*7100*/  HADD2.F32 R20, -RZ, R58.reuse.H0_H0 ;  /* 0x2000003aff147230 */ /* 0x100fe40000004100 */
[C---:B------:R-:W-:Y:S01]  /*7110*/  FFMA R8, R48.reuse, R21, R8 ;  /* 0x0000001530087223 */ /* 0x040fe20000000008 */
[C---:B------:R-:W-:Y:S01]  /*7120*/  FFMA R9, R48.reuse, R16, R9 ;  /* 0x0000001030097223 */ /* 0x040fe20000000009 */
[C---:B------:R-:W-:Y:S01]  /*7130*/  FFMA R10, R48.reuse, R17, R10 ;  /* 0x00000011300a7223 */ /* 0x040fe2000000000a */
[C---:B------:R-:W-:Y:S01]  /*7140*/  FFMA R15, R48.reuse, R18, R15 ;  /* 0x00000012300f7223 */ /* 0x040fe2000000000f */
[----:B------:R-:W-:Y:S01]  /*7150*/  FFMA R12, R48, R20, R12 ;  /* 0x00000014300c7223 */ /* 0x000fe2000000000c */
[C---:B------:R-:W-:Y:S01]  /*7160*/  FMUL R20, R0.reuse, 0.70710676908493041992 ;  /* 0x3f3504f300147820 */ /* 0x040fe20000400000 */
[----:B------:R-:W-:Y:S02]  /*7170*/  HADD2.F32 R21, -RZ, R58.H1_H1 ;  /* 0x3000003aff157230 */ /* 0x000fe40000004100 */
[----:B------:R-:W-:Y:S01]  /*7180*/  FMUL R0, R0, 0.5 ;  /* 0x3f00000000007820 */ /* 0x000fe20000400000 */
[--C-:B------:R-:W-:Y:S02]  /*7190*/  HADD2.F32 R17, -RZ, R59.reuse.H0_H0 ;  /* 0x2000003bff117230 */ /* 0x100fe40000004100 */
[C---:B------:R-:W-:Y:S01]  /*71a0*/  FMUL R16, R20.reuse, R20 ;  /* 0x0000001414107220 */ /* 0x040fe20000400000 */
[----:B------:R-:W-:Y:S01]  /*71b0*/  FSETP.GE.AND P0, PT, |R20|, 1.0029599666595458984, PT ;  /* 0x3f8060fe1400780b */ /* 0x000fe20003f06200 */
[C---:B------:R-:W-:Y:S01]  /*71c0*/  FFMA R13, R48.reuse, R21, R13 ;  /* 0x00000015300d7223 */ /* 0x040fe2000000000d */
[----:B------:R-:W-:Y:S02]  /*71d0*/  HADD2.F32 R18, -RZ, R59.H1_H1 ;  /* 0x3000003bff127230 */ /* 0x000fe40000004100 */
[----:B------:R-:W-:Y:S01]  /*71e0*/  FFMA R14, R48, R17, R14 ;  /* 0x00000011300e7223 */ /* 0x000fe2000000000e */
[----:B------:R-:W-:Y:S01]  /*71f0*/  FSEL R21, |R20|, R16, P0 ;  /* 0x0000001014157208 */ /* 0x000fe20000000200 */
[----:B------:R-:W-:Y:S01]  /*7200*/  FMUL R19, R40, R19 ;  /* 0x0000001328137220 */ /* 0x000fe20000400000 */
[----:B------:R-:W-:Y:S02]  /*7210*/  FSEL R22, R49, 8.4834944573231041431e-05, P0 ;  /* 0x38b1e96a31167808 */ /* 0x000fe40000000000 */
[----:B------:R-:W-:Y:S01]  /*7220*/  FSEL R16, -R45, -0.00082130916416645050049, P0 ;  /* 0xba574d202d107808 */ /* 0x000fe20000000100 */
[----:B------:R-:W-:Y:S01]  /*7230*/  FFMA R19, R48, R18, R19 ;  /* 0x0000001230137223 */ /* 0x000fe20000000013 */
[----:B------:R-:W-:Y:S02]  /*7240*/  FSEL R17, R34, 0.0052134888246655464172, P0 ;  /* 0x3baad5ea22117808 */ /* 0x000fe40000000000 */
[----:B------:R-:W-:Y:S01]  /*7250*/  FSEL R18, -R44, -0.026868773624300956726, P0 ;  /* 0xbcdc1be72c127808 */ /* 0x000fe20000000100 */
[-C--:B------:R-:W-:Y:S04]  /*7260*/  FFMA R16, R22, R21.reuse, R16 ;  /* 0x0000001516107223 */ /* 0x080fe80000000010 */
[-C--:B------:R-:W-:Y:S01]  /*7270*/  FFMA R17, R16, R21.reuse, R17 ;  /* 0x0000001510117223 */ /* 0x080fe20000000011 */
[----:B------:R-:W-:Y:S03]  /*7280*/  FSEL R16, R43, 0.11284004896879196167, P0 ;  /* 0x3de718af2b107808 */ /* 0x000fe60000000000 */
[-C--:B------:R-:W-:Y:S01]  /*7290*/  FFMA R18, R17, R21.reuse, R18 ;  /* 0x0000001511127223 */ /* 0x080fe20000000012 */
[----:B------:R-:W-:Y:S03]  /*72a0*/  FSEL R17, R42, -0.37612664699554443359, P0 ;  /* 0xbec093ac2a117808 */ /* 0x000fe60000000000 */
[-C--:B------:R-:W-:Y:S01]  /*72b0*/  FFMA R16, R18, R21.reuse, R16 ;  /* 0x0000001512107223 */ /* 0x080fe20000000010 */
[----:B------:R-:W-:Y:S03]  /*72c0*/  FSEL R18, R41, 0.12837915122509002686, P0 ;  /* 0x3e0375d329127808 */ /* 0x000fe60000000000 */
[-C--:B------:R-:W-:Y:S01]  /*72d0*/  FFMA R17, R16, R21.reuse, R17 ;  /* 0x0000001510117223 */ /* 0x080fe20000000011 */
[----:B------:R-:W-:Y:S03]  /*72e0*/  FSEL R16, -R21, R20, P0 ;  /* 0x0000001415107208 */ /* 0x000fe60000000100 */
[----:B------:R-:W-:Y:S01]  /*72f0*/  FFMA R18, R17, R21, R18 ;  /* 0x0000001511127223 */ /* 0x000fe20000000012 */
[C---:B------:R-:W-:Y:S01]  /*7300*/  FMUL R21, R2.reuse, 0.70710676908493041992 ;  /* 0x3f3504f302157820 */ /* 0x040fe20000400000 */
[----:B------:R-:W-:Y:S02]  /*7310*/  FMUL R2, R2, 0.5 ;  /* 0x3f00000002027820 */ /* 0x000fe40000400000 */
[----:B------:R-:W-:Y:S04]  /*7320*/  FFMA R16, R18, R16, R16 ;  /* 0x0000001012107223 */ /* 0x000fe80000000010 */
[----:B------:R-:W2:Y:S02]  /*7330*/  @P0 MUFU.EX2 R17, R16 ;  /* 0x0000001000110308 */ /* 0x000ea40000000800 */
[----:B--2---:R-:W-:Y:S05]  /*7340*/  @P0 FADD R17, -R17, 1 ;  /* 0x3f80000011110421 */ /* 0x004fea0000000100 */
[----:B------:R-:W-:Y:S01]  /*7350*/  @P0 LOP3.LUT R16, R17, 0x80000000, R20, 0xb8, !PT ;  /* 0x8000000011100812 */ /* 0x000fe200078eb814 */
[C---:B------:R-:W-:Y:S01]  /*7360*/  FMUL R17, R21.reuse, R21 ;  /* 0x0000001515117220 */ /* 0x040fe20000400000 */
[C---:B------:R-:W-:Y:S03]  /*7370*/  FSETP.GE.AND P0, PT, |R21|.reuse, 1.0029599666595458984, PT ;  /* 0x3f8060fe1500780b */ /* 0x040fe60003f06200 */
[----:B------:R-:W-:Y:S01]  /*7380*/  FADD R16, R16, 1 ;  /* 0x3f80000010107421 */ /* 0x000fe20000000000 */
[----:B------:R-:W-:Y:S02]  /*7390*/  FSEL R22, |R21|, R17, P0 ;  /* 0x0000001115167208 */ /* 0x000fe40000000200 */
[----:B------:R-:W-:Y:S01]  /*73a0*/  FSEL R20, R49, 8.4834944573231041431e-05, P0 ;  /* 0x38b1e96a31147808 */ /* 0x000fe20000000000 */
[----:B------:R-:W-:Y:S01]  /*73b0*/  FMUL R16, R16, R0 ;  /* 0x0000000010107220 */ /* 0x000fe20000400000 */
[----:B------:R-:W-:Y:S02]  /*73c0*/  FSEL R17, -R45, -0.00082130916416645050049, P0 ;  /* 0xba574d202d117808 */ /* 0x000fe40000000100 */
[----:B------:R-:W-:Y:S02]  /*73d0*/  FSEL R18, R34, 0.0052134888246655464172, P0 ;  /* 0x3baad5ea22127808 */ /* 0x000fe40000000000 */
[----:B------:R-:W-:Y:S01]  /*73e0*/  MOV R0, UR40 ;  /* 0x0000002800007c02 */ /* 0x000fe20008000f00 */
[----:B------:R-:W-:Y:S01]  /*73f0*/  FFMA R17, R20, R22, R17 ;  /* 0x0000001614117223 */ /* 0x000fe20000000011 */
[----:B------:R-:W-:Y:S02]  /*7400*/  FSEL R20, -R44, -0.026868773624300956726, P0 ;  /* 0xbcdc1be72c147808 */ /* 0x000fe40000000100 */
[----:B------:R-:W-:Y:S01]  /*7410*/  LEA R0, R0, R78, 0xb ;  /* 0x0000004e00007211 */ /* 0x000fe200078e58ff */
[-C--:B------:R-:W-:Y:S01]  /*7420*/  FFMA R18, R17, R22.reuse, R18 ;  /* 0x0000001611127223 */ /* 0x080fe20000000012 */
[----:B------:R-:W-:Y:S02]  /*7430*/  FSEL R17, R43, 0.11284004896879196167, P0 ;  /* 0x3de718af2b117808 */ /* 0x000fe40000000000 */
[----:B------:R-:W-:Y:S01]  /*7440*/  LEA R0, R0, UR44, 0x1 ;  /* 0x0000002c00007c11 */ /* 0x000fe2000f8e08ff */
        /* <DEDUP_REMOVED lines=21> */
[----:B------:R-:W-:Y:S01]  /*75a0*/  IADD3 R17, PT, PT, R0, 0x310, RZ ;  /* 0x0000031000117810 */ /* 0x000fe20007ffe0ff */
[-C--:B------:R-:W-:Y:S01]  /*75b0*/  FFMA R18, R21, R23.reuse, R18 ;  /* 0x0000001715127223 */ /* 0x080fe20000000012 */
[----:B------:R-:W-:Y:S03]  /*75c0*/  FSEL R21, -R44, -0.026868773624300956726, P0 ;  /* 0xbcdc1be72c157808 */ /* 0x000fe60000000100 */
        /* <DEDUP_REMOVED lines=22> */
[----:B------:R-:W-:Y:S03]  /*7730*/  FSEL R21, R34, 0.0052134888246655464172, P0 ;  /* 0x3baad5ea22157808 */ /* 0x000fe60000000000 */
        /* <DEDUP_REMOVED lines=17> */
[CC--:B------:R-:W-:Y:S01]  /*7850*/  FMUL R21, R24.reuse, R24.reuse ;  /* 0x0000001818157220 */ /* 0x0c0fe20000400000 */
[----:B------:R-:W-:Y:S03]  /*7860*/  FSETP.GE.AND P0, PT, |R24|, 1.0029599666595458984, PT ;  /* 0x3f8060fe1800780b */ /* 0x000fe60003f06200 */
        /* <DEDUP_REMOVED lines=33> */
[----:B------:R-:W-:Y:S02]  /*7a80*/  FSEL R24, -R44, -0.026868773624300956726, P0 ;  /* 0xbcdc1be72c187808 */ /* 0x000fe40000000100 */
[----:B------:R-:W-:Y:S01]  /*7a90*/  @P5 IADD3 R17, PT, PT, R4, -0x10, RZ ;  /* 0xfffffff004115810 */ /* 0x000fe20007ffe0ff */
[----:B------:R-:W-:Y:S01]  /*7aa0*/  FFMA R23, R22, R26, R23 ;  /* 0x0000001a16177223 */ /* 0x000fe20000000017 */
[----:B------:R-:W-:Y:S02]  /*7ab0*/  FSEL R22, R43, 0.11284004896879196167, P0 ;  /* 0x3de718af2b167808 */ /* 0x000fe40000000000 */
[----:B------:R-:W-:Y:S01]  /*7ac0*/  F2FP.F16.F32.PACK_AB R4, R2, R16 ;  /* 0x000000100204723e */ /* 0x000fe200000000ff */
        /* <DEDUP_REMOVED lines=21> */
[----:B------:R-:W-:Y:S01]  /*7c20*/  F2FP.F16.F32.PACK_AB R5, R7, R3 ;  /* 0x000000030705723e */ /* 0x000fe200000000ff */
        /* <DEDUP_REMOVED lines=55> */
[----:B------:R-:W-:Y:S01]  /*7fa0*/  FSEL R25, R43, 0.11284004896879196167, P0 ;  /* 0x3de718af2b197808 */ /* 0x000fe20000000000 */
[----:B------:R1:W-:Y:S02]  /*7fb0*/  STS.128 [R0+0x300], R4 ;  /* 0x0003000400007388 */ /* 0x0003e40000000c00 */
        /* <DEDUP_REMOVED lines=159> */
[----:B------:R-:W-:Y:S04]  /*89b0*/  FFMA R33, R32, R47, R33 ;  /* 0x0000002f20217223 */ /* 0x000fe80000000021 */
[----:B------:R-:W-:Y:S04]  /*89c0*/  FFMA R31, R33, R31, R31 ;  /* 0x0000001f211f7223 */ /* 0x000fe8000000001f */
[----:B------:R-:W2:Y:S02]  /*89d0*/  @P0 MUFU.EX2 R32, R31 ;  /* 0x0000001f00200308 */ /* 0x000ea40000000800 */
[----:B--2---:R-:W-:Y:S05]  /*89e0*/  @P0 FADD R32, -R32, 1 ;  /* 0x3f80000020200421 */ /* 0x004fea0000000100 */
[----:B------:R-:W-:Y:S01]  /*89f0*/  @P0 LOP3.LUT R31, R32, 0x80000000, R46, 0xb8, !PT ;  /* 0x80000000201f0812 */ /* 0x000fe200078eb82e */
[C---:B------:R-:W-:Y:S01]  /*8a00*/  FMUL R46, R19.reuse, 0.70710676908493041992 ;  /* 0x3f3504f3132e7820 */ /* 0x040fe20000400000 */
[----:B------:R-:W-:Y:S03]  /*8a10*/  FMUL R19, R19, 0.5 ;  /* 0x3f00000013137820 */ /* 0x000fe60000400000 */
[----:B------:R-:W-:Y:S01]  /*8a20*/  FADD R31, R31, 1 ;  /* 0x3f8000001f1f7421 */ /* 0x000fe20000000000 */
[C---:B------:R-:W-:Y:S01]  /*8a30*/  FSETP.GE.AND P0, PT, |R46|.reuse, 1.0029599666595458984, PT ;  /* 0x3f8060fe2e00780b */ /* 0x040fe20003f06200 */
[C---:B------:R-:W-:Y:S02]  /*8a40*/  FMUL R33, R46.reuse, R46 ;  /* 0x0000002e2e217220 */ /* 0x040fe40000400000 */
[----:B------:R-:W-:Y:S01]  /*8a50*/  FMUL R11, R31, R14 ;  /* 0x0000000e1f0b7220 */ /* 0x000fe20000400000 */
[----:B------:R-:W-:Y:S02]  /*8a60*/  FSEL R32, -R45, -0.00082130916416645050049, P0 ;  /* 0xba574d202d207808 */ /* 0x000fe40000000100 */
[----:B------:R-:W-:Y:S02]  /*8a70*/  FSEL R47, R49, 8.4834944573231041431e-05, P0 ;  /* 0x38b1e96a312f7808 */ /* 0x000fe40000000000 */
[----:B------:R-:W-:Y:S02]  /*8a80*/  FSEL R45, |R46|, R33, P0 ;  /* 0x000000212e2d7208 */ /* 0x000fe40000000200 */
        /* <DEDUP_REMOVED lines=15> */
[----:B------:R-:W-:Y:S02]  /*8b80*/  @P0 LOP3.LUT R32, R33, 0x80000000, R46, 0xb8, !PT ;  /* 0x8000000021200812 */ /* 0x000fe400078eb82e */
[----:B------:R-:W-:Y:S03]  /*8b90*/  @P6 IADD3 R33, PT, PT, R38, 0x1, RZ ;  /* 0x0000000126216810 */ /* 0x000fe60007ffe0ff */
[----:B------:R-:W-:Y:S01]  /*8ba0*/  FADD R32, R32, 1 ;  /* 0x3f80000020207421 */ /* 0x000fe20000000000 */
[C---:B------:R-:W-:Y:S03]  /*8bb0*/  @P6 ISETP.NE.AND P0, PT, R33.reuse, 0x4, PT ;  /* 0x000000042100680c */ /* 0x040fe60003f05270 */
[----:B------:R-:W-:Y:S01]  /*8bc0*/  FMUL R19, R32, R19 ;  /* 0x0000001320137220 */ /* 0x000fe20000400000 */
[----:B------:R-:W-:Y:S02]  /*8bd0*/  @P6 SEL R38, R33, RZ, P0 ;  /* 0x000000ff21266207 */ /* 0x000fe40000000000 */
[----:B------:R-:W-:Y:S02]  /*8be0*/  @P6 SEL R33, RZ, 0x1, P0 ;  /* 0x00000001ff216807 */ /* 0x000fe40000000000 */
[----:B------:R-:W-:Y:S02]  /*8bf0*/  F2FP.F16.F32.PACK_AB R11, R19, R11 ;  /* 0x0000000b130b723e */ /* 0x000fe400000000ff */
[----:B------:R-:W-:Y:S03]  /*8c00*/  @P6 LOP3.LUT R77, R77, R33, RZ, 0x3c, !PT ;  /* 0x000000214d4d6212 */ /* 0x000fe600078e3cff */
[----:B------:R1:W-:Y:S01]  /*8c10*/  STS.128 [R17], R8 ;  /* 0x0000000811007388 */ /* 0x0003e20000000c00 */
[----:B------:R-:W-:Y:S01]  /*8c20*/  @!PT LDS RZ, [RZ] ;  /* 0x00000000fffff984 */ /* 0x000fe20000000800 */
[----:B------:R-:W-:Y:S01]  /*8c30*/  @!PT LDS RZ, [RZ] ;  /* 0x00000000fffff984 */ /* 0x000fe20000000800 */
[----:B------:R-:W-:Y:S01]  /*8c40*/  @!PT LDS RZ, [RZ] ;  /* 0x00000000fffff984 */ /* 0x000fe20000000800 */
[----:B------:R-:W-:Y:S01]  /*8c50*/  @!PT LDS RZ, [RZ] ;  /* 0x00000000fffff984 */ /* 0x000fe20000000800 */
[----:B------:R2:W-:Y:S07]  /*8c60*/  MEMBAR.ALL.CTA ;  /* 0x0000000000007992 */ /* 0x0005ee0000008000 */
[----:B--2---:R-:W2:Y:S02]  /*8c70*/  FENCE.VIEW.ASYNC.S ;  /* 0x00000000000073c6 */ /* 0x004ea40000000000 */
[----:B--2---:R-:W-:Y:S06]  /*8c80*/  BAR.SYNC.DEFER_BLOCKING 0x1, 0x80 ;  /* 0x0042000000007b1d */ /* 0x004fec0000010000 */
[----:B------:R-:W-:Y:S05]  /*8c90*/  @P2 BRA `(.L_x_132) ;  /* 0x0000000000682947 */ /* 0x000fea0003800000 */
[----:B------:R-:W-:Y:S01]  /*8ca0*/  UIADD3 UR10, UP0, UPT, UR46, 0x680, URZ ;  /* 0x000006802e0a7890 */ /* 0x000fe2000ff1e0ff */
[----:B------:R-:W-:Y:S01]  /*8cb0*/  R2UR UR6, R64 ;  /* 0x00000000400672ca */ /* 0x000fe200000e0000 */
[----:B------:R-:W-:Y:S01]  /*8cc0*/  ULEA UR9, UR40, UR44, 0xc ;  /* 0x0000002c28097291 */ /* 0x000fe2000f8e60ff */
[----:B-1----:R-:W-:Y:S01]  /*8cd0*/  IMAD.IADD R0, R63, 0x1, R37 ;  /* 0x000000013f007824 */ /* 0x002fe200078e0225 */
[----:B------:R-:W-:Y:S01]  /*8ce0*/  UIADD3.X UR11, UPT, UPT, URZ, UR47, URZ, UP0, !UPT ;  /* 0x0000002fff0b7290 */ /* 0x000fe200087fe4ff */
[----:B------:R-:W-:Y:S01]  /*8cf0*/  PLOP3.LUT P0, PT, PT, PT, PT, 0x80, 0x8 ;  /* 0x000000000008781c */ /* 0x000fe20003f0f070 */
[----:B------:R-:W-:Y:S11]  /*8d00*/  UIADD3 UR4, UPT, UPT, UR9, 0x300, URZ ;  /* 0x0000030009047890 */ /* 0x000ff6000fffe0ff */
[----:B------:R-:W-:Y:S01]  /*8d10*/  @!UPT UIADD3 URZ, UPT, UPT, URZ, URZ, URZ ;  /* 0x000000fffffff290 */ /* 0x000fe2000fffe0ff */
.L_x_133:
[----:B------:R-:W-:Y:S02]  /*8d20*/  PLOP3.LUT P1, PT, P1, P0, PT, 0xf2, 0x2f ;  /* 0x00000000002f781c */ /* 0x000fe40000f21e72 */
[----:B------:R-:W-:Y:S01]  /*8d30*/  @P0 R2UR P1, UR5, R0 ;  /* 0x00000000000502ca */ /* 0x000fe20000020000 */
[----:B------:R-:W-:Y:S07]  /*8d40*/  UMOV UR7, UR36 ;  /* 0x0000002400077c82 */ /* 0x000fee0008000000 */
[----:B------:R-:W-:Y:S05]  /*8d50*/  @P0 PLOP3.LUT P0, PT, P1, PT, PT, 0x80, 0x8 ;  /* 0x000000000008081c */ /* 0x000fea0000f0f070 */
[----:B------:R1:W-:Y:S08]  /*8d60*/  UTMASTG.3D [UR4], [UR10] ;  /* 0x000000040a0073b5 */ /* 0x0003f00008010000 */
[----:B-1----:R-:W-:Y:S05]  /*8d70*/  @P0 BRA.U.ANY `(.L_x_133) ;  /* 0xfffffffd00e80947 */ /* 0x002fea000393ffff */
[----:B------:R-:W-:Y:S01]  /*8d80*/  R2UR UR6, R64 ;  /* 0x00000000400672ca */ /* 0x000fe200000e0000 */
[----:B------:R-:W-:Y:S01]  /*8d90*/  UIADD3 UR4, UPT, UPT, UR9, 0xb00, URZ ;  /* 0x00000b0009047890 */ /* 0x000fe2000fffe0ff */
[----:B------:R-:W-:Y:S01]  /*8da0*/  PLOP3.LUT P0, PT, PT, PT, PT, 0x80, 0x8 ;  /* 0x000000000008781c */ /* 0x000fe20003f0f070 */
[----:B------:R-:W-:Y:S11]  /*8db0*/  VIADD R0, R0, 0x20 ;  /* 0x0000002000007836 */ /* 0x000ff60000000000 */
[----:B------:R-:W-:Y:S01]  /*8dc0*/  @!UPT UIADD3 URZ, UPT, UPT, URZ, URZ, URZ ;  /* 0x000000fffffff290 */ /* 0x000fe2000fffe0ff */
.L_x_134:
[----:B------:R-:W-:Y:S02]  /*8dd0*/  PLOP3.LUT P1, PT, P1, P0, PT, 0xf2, 0x2f ;  /* 0x00000000002f781c */ /* 0x000fe40000f21e72 */
[----:B------:R-:W-:Y:S01]  /*8de0*/  @P0 R2UR P1, UR5, R0 ;  /* 0x00000000000502ca */ /* 0x000fe20000020000 */
[----:B------:R-:W-:Y:S07]  /*8df0*/  UMOV UR7, UR36 ;  /* 0x0000002400077c82 */ /* 0x000fee0008000000 */
[----:B------:R-:W-:Y:S05]  /*8e00*/  @P0 PLOP3.LUT P0, PT, P1, PT, PT, 0x80, 0x8 ;  /* 0x000000000008081c */ /* 0x000fea0000f0f070 */
[----:B------:R1:W-:Y:S08]  /*8e10*/  UTMASTG.3D [UR4], [UR10] ;  /* 0x000000040a0073b5 */ /* 0x0003f00008010000 */
[----:B-1----:R-:W-:Y:S05]  /*8e20*/  @P0 BRA.U.ANY `(.L_x_134) ;  /* 0xfffffffd00e80947 */ /* 0x002fea000393ffff */
[----:B------:R0:W-:Y:S02]  /*8e30*/  UTMACMDFLUSH ;  /* 0x00000000000079b7 */ /* 0x0001e40000000000 */
.L_x_132:
[----:B------:R-:W-:Y:S05]  /*8e40*/  BSYNC.RECONVERGENT B0 ;  /* 0x0000000000007941 */ /* 0x000fea0003800200 */
.L_x_131:
[----:B------:R-:W-:Y:S01]  /*8e50*/  UIADD3 UR40, UPT, UPT, UR40, 0x1, URZ ;  /* 0x0000000128287890 */ /* 0x000fe2000fffe0ff */
[----:B------:R-:W-:Y:S03]  /*8e60*/  BSSY.RECONVERGENT B0, `(.L_x_135) ;  /* 0x0000007000007945 */ /* 0x000fe60003800200 */
[----:B------:R-:W-:Y:S04]  /*8e70*/  UISETP.NE.AND UP0, UPT, UR40, 0x3, UPT ;  /* 0x000000032800788c */ /* 0x000fe8000bf05270 */
[----:B------:R-:W-:Y:S02]  /*8e80*/  USEL UR4, URZ, 0x1, UP0 ;  /* 0x00000001ff047887 */ /* 0x000fe40008000000 */
[----:B------:R-:W-:Y:S02]  /*8e90*/  USEL UR40, UR40, URZ, UP0 ;  /* 0x000000ff28287287 */ /* 0x000fe40008000000 */
[----:B------:R-:W-:Y:S01]  /*8ea0*/  ULOP3.LUT UR41, UR41, UR4, URZ, 0x3c, !UPT ;  /* 0x0000000429297292 */ /* 0x000fe2000f8e3cff */
[----:B------:R-:W-:Y:S11]  /*8eb0*/  @P2 BRA `(.L_x_136) ;  /* 0x0000000000042947 */ /* 0x000ff60003800000 */
[----:B------:R-:W-:Y:S04]  /*8ec0*/  DEPBAR.LE SB0, 0x1 ;  /* 0x000080400000791a */ /* 0x000fe80000000000 */
.L_x_136:
[----:B------:R-:W-:Y:S05]  /*8ed0*/  BSYNC.RECONVERGENT B0 ;  /* 0x0000000000007941 */ /* 0x000fea0003800200 */
.L_x_135:
[----:B------:R-:W-:Y:S01]  /*8ee0*/  BAR.SYNC.DEFER_BLOCKING 0x1, 0x80 ;  /* 0x0042000000007b1d */ /* 0x000fe20000010000 */
[----:B------:R-:W-:Y:S01]  /*8ef0*/  ISETP.NE.AND P3, PT, R87, RZ, PT ;  /* 0x000000ff5700720c */ /* 0x000fe20003f65270 */
[----:B------:R-:W-:Y:S05]  /*8f00*/  VIADD R69, R69, 0x1 ;  /* 0x0000000145457836 */ /* 0x000fea0000000000 */
[----:B------:R-:W-:Y:S01]  /*8f10*/  ISETP.GE.U32.AND P0, PT, R69, 0x2, PT ;  /* 0x000000024500780c */ /* 0x000fe20003f06070 */
[----:B------:R-:W-:Y:S11]  /*8f20*/  BSSY.RECONVERGENT B0, `(.L_x_137) ;  /* 0x000000b000007945 */ /* 0x000ff60003800200 */
[----:B------:R-:W-:Y:S01]  /*8f30*/  @!UPT UIADD3 URZ, UPT, UPT, URZ, URZ, URZ ;  /* 0x000000fffffff290 */ /* 0x000fe2000fffe0ff */
[----:B------:R-:W-:Y:S05]  /*8f40*/  @!P0 BRA `(.L_x_138) ;  /* 0x0000000000208947 */ /* 0x000fea0003800000 */
[C---:B-1----:R-:W-:Y:S01]  /*8f50*/  VIADD R0, R75.reuse, 0x1 ;  /* 0x000000014b007836 */ /* 0x042fe20000000000 */
[----:B------:R-:W-:Y:S04]  /*8f60*/  @!P3 LEA R2, R75, UR44, 0x3 ;  /* 0x0000002c4b02bc11 */ /* 0x000fe8000f8e18ff */
[----:B------:R-:W-:Y:S01]  /*8f70*/  ISETP.NE.AND P0, PT, R0, 0x3, PT ;  /* 0x000000030000780c */ /* 0x000fe20003f05270 */
[----:B------:R-:W-:Y:S03]  /*8f80*/  @!P3 VIADD R2, R2, 0x128 ;  /* 0x000001280202b836 */ /* 0x000fe60000000000 */
[----:B------:R-:W-:Y:S02]  /*8f90*/  SEL R75, R0, RZ, P0 ;  /* 0x000000ff004b7207 */ /* 0x000fe40000000000 */
[----:B------:R-:W1:Y:S02]  /*8fa0*/  S2R R0, SR_CgaCtaId ;  /* 0x0000000000007919 */ /* 0x000e640000008800 */
[----:B-1----:R-:W-:Y:S04]  /*8fb0*/  @!P3 PRMT R0, R0, 0x654, R2 ;  /* 0x000006540000b816 */ /* 0x002fe80000000002 */
[----:B------:R2:W-:Y:S03]  /*8fc0*/  @!P3 SYNCS.ARRIVE.TRANS64.RED.A1T0 RZ, [R0+URZ], RZ ;  /* 0x000000ff00ffb9a7 */ /* 0x0005e600081004ff */
.L_x_138:
[----:B------:R-:W-:Y:S05]  /*8fd0*/  BSYNC.RECONVERGENT B0 ;  /* 0x0000000000007941 */ /* 0x000fea0003800200 */
.L_x_137:
[----:B------:R-:W-:Y:S01]  /*8fe0*/  ISETP.NE.AND P0, PT, R85, RZ, PT ;  /* 0x000000ff5500720c */ /* 0x000fe20003f05270 */
[----:B------:R-:W-:Y:S01]  /*8ff0*/  IMAD.MOV.U32 R37, RZ, RZ, 0x10 ;  /* 0x00000010ff257424 */ /* 0x000fe200078e00ff */
[----:B------:R-:W-:Y:S02]  /*9000*/  ISETP.NE.AND P2, PT, R84, RZ, PT ;  /* 0x000000ff5400720c */ /* 0x000fe40003f45270 */
[----:B------:R-:W-:Y:S02]  /*9010*/  PLOP3.LUT P1, PT, P3, P0, PT, 0xf8, 0x8f ;  /* 0x00000000008f781c */ /* 0x000fe40001f21f70 */
[----:B------:R-:W-:Y:S11]  /*9020*/  SEL R70, R70, 0x1, P3 ;  /* 0x0000000146467807 */ /* 0x000ff60001800000 */
[----:B------:R-:W-:Y:S02]  /*9030*/  @!P1 LEA R2, R68, UR44, 0x3 ;  /* 0x0000002c44029c11 */ /* 0x000fe4000f8e18ff */
[----:B-12---:R-:W-:Y:S04]  /*9040*/  @!P1 SHF.L.U32 R0, R71, 0x1f, RZ ;  /* 0x0000001f47009819 */ /* 0x006fe800000006ff */
[----:B------:R-:W1:Y:S02]  /*9050*/  @!P1 SYNCS.PHASECHK.TRANS64.TRYWAIT P0, [R2+URZ+0x110], R0 ;  /* 0x00011000020095a7 */ /* 0x000e6400080011ff */
[----:B-1----:R-:W-:Y:S02]  /*9060*/  @!P1 SEL R70, RZ, 0x1, !P0 ;  /* 0x00000001ff469807 */ /* 0x002fe40004000000 */
[----:B------:R-:W-:Y:S02]  /*9070*/  PLOP3.LUT P1, PT, PT, PT, PT, 0x80, 0x8 ;  /* 0x000000000008781c */ /* 0x000fe40003f2f070 */
[----:B------:R-:W-:Y:S02]  /*9080*/  PLOP3.LUT P0, PT, PT, PT, PT, 0x8, 0x80 ;  /* 0x000000000080781c */ /* 0x000fe40003f0e170 */
[----:B------:R-:W-:Y:S01]  /*9090*/  P2R R85, PR, RZ, 0x2 ;  /* 0x00000002ff557803 */ /* 0x000fe20000000000 */
[----:B------:R-:W-:Y:S10]  /*90a0*/  @P2 BRA `(.L_x_139) ;  /* 0xffffffd800142947 */ /* 0x000ff4000383ffff */
[----:B------:R-:W-:Y:S01]  /*90b0*/  ISETP.NE.AND P2, PT, R83, RZ, PT ;  /* 0x000000ff5300720c */ /* 0x000fe20003f45270 */
[----:B------:R-:W-:Y:S01]  /*90c0*/  UIADD3 UR37, UPT, UPT, UR37, 0x2, URZ ;  /* 0x0000000225257890 */ /* 0x000fe2000fffe0ff */
[----:B------:R-:W-:Y:S01]  /*90d0*/  ISETP.NE.AND P0, PT, R65, 0x2, PT ;  /* 0x000000024100780c */ /* 0x000fe20003f05270 */
[----:B------:R-:W-:Y:S02]  /*90e0*/  IMAD.IADD R22, R72, 0x1, R50 ;  /* 0x0000000148167824 */ /* 0x000fe400078e0232 */
[----:B------:R-:W-:Y:S01]  /*90f0*/  IMAD.IADD R23, R73, 0x1, R51 ;  /* 0x0000000149177824 */ /* 0x000fe200078e0233 */
[----:B------:R-:W-:Y:S02]  /*9100*/  SEL R0, RZ, 0x1, P0 ;  /* 0x00000001ff007807 */ /* 0x000fe40000000000 */
[----:B------:R-:W-:Y:S02]  /*9110*/  SEL R65, R65, RZ, P0 ;  /* 0x000000ff41417207 */ /* 0x000fe40000000000 */
[----:B------:R-:W-:-:S03]  /*9120*/  LOP3.LUT R76, R76, R0, RZ, 0x3c, !PT ;  /* 0x000000004c4c7212 */ /* 0x000fc600078e3cff */
[----:B------:R-:W-:Y:S01]  /*9130*/  @P2 R2UR UR36, R74 ;  /* 0x000000004a2422ca */ /* 0x000fe200000e0000 */
[----:B------:R-:W-:-:S14]  /*9140*/  @P2 BRA `(.L_x_140) ;  /* 0xffffffc8009c2947 */ /* 0x000fdc000383ffff */
[----:B------:R-:W-:-:S09]  /*9150*/  UISETP.NE.AND UP0, UPT, UR43, URZ, UPT ;  /* 0x000000ff2b00728c */ /* 0x000fd2000bf05270 */
[----:B------:R-:W-:Y:S05]  /*9160*/  BRA.U !UP0, `(.L_x_141) ;  /* 0x0000000108487547 */ /* 0x000fea000b800000 */
[----:B------:R-:W1:Y:S02]  /*9170*/  LDCU.64 UR4, c[0x0][0x890] ;  /* 0x00011200ff0477ac */ /* 0x000e640008000a00 */
[----:B-1----:R-:W-:-:S04]  /*9180*/  UISETP.NE.U32.AND UP0, UPT, UR4, URZ, UPT ;  /* 0x000000ff0400728c */ /* 0x002fc8000bf05070 */
[----:B------:R-:W-:-:S09]  /*9190*/  UISETP.NE.AND.EX UP0, UPT, UR5, URZ, UPT, UP0 ;  /* 0x000000ff0500728c */ /* 0x000fd2000bf05300 */
[----:B------:R-:W-:Y:S05]  /*91a0*/  BRA.U UP0, `(.L_x_142) ;  /* 0x00000001000c7547 */ /* 0x000fea000b800000 */
[----:B------:R-:W-:-:S13]  /*91b0*/  FSETP.NEU.AND P0, PT, R48, RZ, PT ;  /* 0x000000ff3000720b */ /* 0x000fda0003f0d000 */
[----:B------:R-:W-:Y:S05]  /*91c0*/  @!P0 EXIT ;  /* 0x000000000000894d */ /* 0x000fea0003800000 */
[----:B------:R-:W-:Y:S05]  /*91d0*/  BRA `(.L_x_141) ;  /* 0x00000000002c7947 */ /* 0x000fea0003800000 */
.L_x_142:
[----:B------:R-:W-:Y:S01]  /*91e0*/  ISETP.NE.AND P0, PT, R62, RZ, PT ;  /* 0x000000ff3e00720c */ /* 0x000fe20003f05270 */
[----:B------:R-:W-:-:S12]  /*91f0*/  BSSY.RECONVERGENT B0, `(.L_x_141) ;  /* 0x0000009000007945 */ /* 0x000fd80003800200 */
[----:B------:R-:W-:Y:S05]  /*9200*/  @P0 BRA `(.L_x_143) ;  /* 0x0000000000140947 */ /* 0x000fea0003800000 */
[----:B------:R-:W1:Y:S02]  /*9210*/  LDCU.64 UR4, c[0x0][0x888] ;  /* 0x00011100ff0477ac */ /* 0x000e640008000a00 */
[----:B-1----:R-:W-:-:S04]  /*9220*/  ISETP.NE.U32.AND P0, PT, RZ, UR4, PT ;  /* 0x00000004ff007c0c */ /* 0x002fc8000bf05070 */
[----:B------:R-:W-:-:S13]  /*9230*/  ISETP.NE.AND.EX P0, PT, RZ, UR5, PT, P0 ;  /* 0x00000005ff007c0c */ /* 0x000fda000bf05300 */
[----:B------:R-:W-:Y:S05]  /*9240*/  @!P0 EXIT ;  /* 0x000000000000894d */ /* 0x000fea0003800000 */
[----:B------:R-:W-:Y:S05]  /*9250*/  BRA `(.L_x_144) ;  /* 0x0000000000087947 */ /* 0x000fea0003800000 */
.L_x_143:
[----:B------:R-:W-:-:S13]  /*9260*/  FSETP.NEU.AND P0, PT, R48, RZ, PT ;  /* 0x000000ff3000720b */ /* 0x000fda0003f0d000 */
[----:B------:R-:W-:Y:S05]  /*9270*/  @!P0 EXIT ;  /* 0x000000000000894d */ /* 0x000fea0003800000 */
.L_x_144:
[----:B------:R-:W-:Y:S05]  /*9280*/  BSYNC.RECONVERGENT B0 ;  /* 0x0000000000007941 */ /* 0x000fea0003800200 */
.L_x_141:
[----:B------:R-:W1:Y:S01]  /*9290*/  S2R R0, SR_CgaCtaId ;  /* 0x0000000000007919 */ /* 0x000e620000008800 */
[----:B------:R-:W-:Y:S01]  /*92a0*/  LEA R2, R75, UR44, 0x3 ;  /* 0x0000002c4b027c11 */ /* 0x000fe2000f8e18ff */
[----:B------:R-:W-:-:S04]  /*92b0*/  DEPBAR.LE SB0, 0x0 ;  /* 0x000080000000791a */ /* 0x000fc80000000000 */
[----:B------:R-:W-:-:S05]  /*92c0*/  VIADD R2, R2, 0x128 ;  /* 0x0000012802027836 */ /* 0x000fca0000000000 */
[----:B-1----:R-:W-:-:S04]  /*92d0*/  PRMT R0, R0, 0x654, R2 ;  /* 0x0000065400007816 */ /* 0x002fc80000000002 */
[----:B------:R-:W-:Y:S01]  /*92e0*/  SYNCS.ARRIVE.TRANS64.RED.A1T0 RZ, [R0+URZ], RZ ;  /* 0x000000ff00ff79a7 */ /* 0x000fe200081004ff */
[----:B------:R-:W-:Y:S05]  /*92f0*/  EXIT ;  /* 0x000000000000794d */ /* 0x000fea0003800000 */
.L_x_25:
[----:B--2---:R2:W4:Y:S02]  /*9300*/  SYNCS.PHASECHK.TRANS64.TRYWAIT P0, [R2+URZ+0x1c0], R3 ;  /* 0x0001c003020075a7 */ /* 0x00452400080011ff */
[----:B----4-:R-:W-:Y:S05]  /*9310*/  @!P0 NANOSLEEP.SYNCS 0x989680 ;  /* 0x009896800000895d */ /* 0x010fea0003900000 */
[----:B------:R-:W4:Y:S02]  /*9320*/  @!P0 SYNCS.PHASECHK.TRANS64 P0, [R2+URZ+0x1c0], R3 ;  /* 0x0001c003020085a7 */ /* 0x000f2400080010ff */
[----:B----4-:R-:W-:Y:S05]  /*9330*/  @!P0 BRA `(.L_x_25) ;  /* 0xfffffffc00f08947 */ /* 0x010fea000383ffff */
[----:B------:R-:W-:Y:S05]  /*9340*/  BRA `(.L_x_145) ;  /* 0xffffff8400887947 */ /* 0x000fea000383ffff */
.L_x_28:
[----:B------:R-:W-:-:S07]  /*9350*/  MOV R2, UR33 ;  /* 0x0000002100027c02 */ /* 0x000fce0008000f00 */
.L_x_146:
[----:B-1----:R1:W2:Y:S02]  /*9360*/  SYNCS.PHASECHK.TRANS64.TRYWAIT P0, [R2+URZ+0x88], R4 ;  /* 0x00008804020075a7 */ /* 0x0022a400080011ff */
[----:B--2---:R-:W-:Y:S05]  /*9370*/  @!P0 NANOSLEEP.SYNCS 0x989680 ;  /* 0x009896800000895d */ /* 0x004fea0003900000 */
[----:B------:R-:W2:Y:S02]  /*9380*/  @!P0 SYNCS.PHASECHK.TRANS64 P0, [R2+URZ+0x88], R4 ;  /* 0x00008804020085a7 */ /* 0x000ea400080010ff */
[----:B--2---:R-:W-:Y:S05]  /*9390*/  @!P0 BRA `(.L_x_146) ;  /* 0xfffffffc00f08947 */ /* 0x004fea000383ffff */
[----:B------:R-:W-:Y:S05]  /*93a0*/  BRA `(.L_x_27) ;  /* 0xffffff8400f07947 */ /* 0x000fea000383ffff */
.L_x_35:
[----:B-1----:R-:W-:-:S07]  /*93b0*/  MOV R2, UR17 ;  /* 0x0000001100027c02 */ /* 0x002fce0008000f00 */
.L_x_147:
[----:B-1----:R1:W2:Y:S02]  /*93c0*/  SYNCS.PHASECHK.TRANS64.TRYWAIT P0, [R2+URZ+0x88], R4 ;  /* 0x00008804020075a7 */ /* 0x0022a400080011ff */
[----:B--2---:R-:W-:Y:S05]  /*93d0*/  @!P0 NANOSLEEP.SYNCS 0x989680 ;  /* 0x009896800000895d */ /* 0x004fea0003900000 */
[----:B------:R-:W2:Y:S02]  /*93e0*/  @!P0 SYNCS.PHASECHK.TRANS64 P0, [R2+URZ+0x88], R4 ;  /* 0x00008804020085a7 */ /* 0x000ea400080010ff */
[----:B--2---:R-:W-:Y:S05]  /*93f0*/  @!P0 BRA `(.L_x_147) ;  /* 0xfffffffc00f08947 */ /* 0x004fea000383ffff */
[----:B------:R-:W-:Y:S05]  /*9400*/  BRA `(.L_x_34) ;  /* 0xffffff8800b07947 */ /* 0x000fea000383ffff */
.L_x_40:
[----:B-1----:R1:W2:Y:S02]  /*9410*/  SYNCS.PHASECHK.TRANS64.TRYWAIT P0, [R2+URZ+0x150], R3 ;  /* 0x00015003020075a7 */ /* 0x0022a400080011ff */
[----:B--2---:R-:W-:Y:S05]  /*9420*/  @!P0 NANOSLEEP.SYNCS 0x989680 ;  /* 0x009896800000895d */ /* 0x004fea0003900000 */
[----:B------:R-:W2:Y:S02]  /*9430*/  @!P0 SYNCS.PHASECHK.TRANS64 P0, [R2+URZ+0x150], R3 ;  /* 0x00015003020085a7 */ /* 0x000ea400080010ff */
[----:B--2---:R-:W-:Y:S05]  /*9440*/  @!P0 BRA `(.L_x_40) ;  /* 0xfffffffc00f08947 */ /* 0x004fea000383ffff */
[----:B------:R-:W-:Y:S05]  /*9450*/  BRA `(.L_x_148) ;  /* 0xffffff8c00547947 */ /* 0x000fea000383ffff */
.L_x_44:
[----:B---3--:R-:W-:-:S07]  /*9460*/  MOV R0, UR4 ;  /* 0x0000000400007c02 */ /* 0x008fce0008000f00 */
.L_x_149:
[----:B-1----:R1:W2:Y:S02]  /*9470*/  SYNCS.PHASECHK.TRANS64.TRYWAIT P0, [R0+URZ], R2 ;  /* 0x00000002000075a7 */ /* 0x0022a400080011ff */
[----:B--2---:R-:W-:Y:S05]  /*9480*/  @!P0 NANOSLEEP.SYNCS 0x989680 ;  /* 0x009896800000895d */ /* 0x004fea0003900000 */
[----:B------:R-:W2:Y:S02]  /*9490*/  @!P0 SYNCS.PHASECHK.TRANS64 P0, [R0+URZ], R2 ;  /* 0x00000002000085a7 */ /* 0x000ea400080010ff */
[----:B--2---:R-:W-:Y:S05]  /*94a0*/  @!P0 BRA `(.L_x_149) ;  /* 0xfffffffc00f08947 */ /* 0x004fea000383ffff */
[----:B------:R-:W-:Y:S05]  /*94b0*/  BRA `(.L_x_150) ;  /* 0xffffff9000c47947 */ /* 0x000fea000383ffff */
.L_x_45:
[----:B---3--:R-:W-:-:S07]  /*94c0*/  MOV R0, UR4 ;  /* 0x0000000400007c02 */ /* 0x008fce0008000f00 */
.L_x_151:
[----:B-1----:R1:W2:Y:S02]  /*94d0*/  SYNCS.PHASECHK.TRANS64.TRYWAIT P0, [R0+URZ], R3 ;  /* 0x00000003000075a7 */ /* 0x0022a400080011ff */
[----:B--2---:R-:W-:Y:S05]  /*94e0*/  @!P0 NANOSLEEP.SYNCS 0x989680 ;  /* 0x009896800000895d */ /* 0x004fea0003900000 */
[----:B------:R-:W2:Y:S02]  /*94f0*/  @!P0 SYNCS.PHASECHK.TRANS64 P0, [R0+URZ], R3 ;  /* 0x00000003000085a7 */ /* 0x000ea400080010ff */
[----:B--2---:R-:W-:Y:S05]  /*9500*/  @!P0 BRA `(.L_x_151) ;  /* 0xfffffffc00f08947 */ /* 0x004fea000383ffff */
[----:B------:R-:W-:Y:S05]  /*9510*/  BRA `(.L_x_152) ;  /* 0xffffff9000d07947 */ /* 0x000fea000383ffff */
.L_x_46:
[----:B---3--:R-:W-:-:S07]  /*9520*/  MOV R0, UR4 ;  /* 0x0000000400007c02 */ /* 0x008fce0008000f00 */
.L_x_153:
[----:B-1----:R1:W2:Y:S02]  /*9530*/  SYNCS.PHASECHK.TRANS64.TRYWAIT P0, [R0+URZ], R3 ;  /* 0x00000003000075a7 */ /* 0x0022a400080011ff */
[----:B--2---:R-:W-:Y:S05]  /*9540*/  @!P0 NANOSLEEP.SYNCS 0x989680 ;  /* 0x009896800000895d */ /* 0x004fea0003900000 */
[----:B------:R-:W2:Y:S02]  /*9550*/  @!P0 SYNCS.PHASECHK.TRANS64 P0, [R0+URZ], R3 ;  /* 0x00000003000085a7 */ /* 0x000ea400080010ff */
[----:B--2---:R-:W-:Y:S05]  /*9560*/  @!P0 BRA `(.L_x_153) ;  /* 0xfffffffc00f08947 */ /* 0x004fea000383ffff */
[----:B------:R-:W-:Y:S05]  /*9570*/  BRA `(.L_x_154) ;  /* 0xffffff9000dc7947 */ /* 0x000fea000383ffff */
.L_x_47:
[----:B---3--:R-:W-:-:S07]  /*9580*/  MOV R0, UR4 ;  /* 0x0000000400007c02 */ /* 0x008fce0008000f00 */
.L_x_155:
[----:B-1----:R1:W2:Y:S02]  /*9590*/  SYNCS.PHASECHK.TRANS64.TRYWAIT P0, [R0+URZ], R3 ;  /* 0x00000003000075a7 */ /* 0x0022a400080011ff */
[----:B--2---:R-:W-:Y:S05]  /*95a0*/  @!P0 NANOSLEEP.SYNCS 0x989680 ;  /* 0x009896800000895d */ /* 0x004fea0003900000 */
[----:B------:R-:W2:Y:S02]  /*95b0*/  @!P0 SYNCS.PHASECHK.TRANS64 P0, [R0+URZ], R3 ;  /* 0x00000003000085a7 */ /* 0x000ea400080010ff */
[----:B--2---:R-:W-:Y:S05]  /*95c0*/  @!P0 BRA `(.L_x_155) ;  /* 0xfffffffc00f08947 */ /* 0x004fea000383ffff */
[----:B------:R-:W-:Y:S05]  /*95d0*/  BRA `(.L_x_156) ;  /* 0xffffff9000e87947 */ /* 0x000fea000383ffff */
.L_x_48:
[----:B---3--:R-:W-:-:S07]  /*95e0*/  MOV R0, UR4 ;  /* 0x0000000400007c02 */ /* 0x008fce0008000f00 */
.L_x_157:
[----:B-1----:R1:W2:Y:S02]  /*95f0*/  SYNCS.PHASECHK.TRANS64.TRYWAIT P0, [R0+URZ], R3 ;  /* 0x00000003000075a7 */ /* 0x0022a400080011ff */
[----:B--2---:R-:W-:Y:S05]  /*9600*/  @!P0 NANOSLEEP.SYNCS 0x989680 ;  /* 0x009896800000895d */ /* 0x004fea0003900000 */
[----:B------:R-:W2:Y:S02]  /*9610*/  @!P0 SYNCS.PHASECHK.TRANS64 P0, [R0+URZ], R3 ;  /* 0x00000003000085a7 */ /* 0x000ea400080010ff */
[----:B--2---:R-:W-:Y:S05]  /*9620*/  @!P0 BRA `(.L_x_157) ;  /* 0xfffffffc00f08947 */ /* 0x004fea000383ffff */
[----:B------:R-:W-:Y:S05]  /*9630*/  BRA `(.L_x_158) ;  /* 0xffffff9000f47947 */ /* 0x000fea000383ffff */
.L_x_49:
[----:B---3--:R-:W-:-:S07]  /*9640*/  MOV R0, UR4 ;  /* 0x0000000400007c02 */ /* 0x008fce0008000f00 */
.L_x_159:
[----:B-1----:R1:W2:Y:S02]  /*9650*/  SYNCS.PHASECHK.TRANS64.TRYWAIT P0, [R0+URZ], R3 ;  /* 0x00000003000075a7 */ /* 0x0022a400080011ff */
[----:B--2---:R-:W-:Y:S05]  /*9660*/  @!P0 NANOSLEEP.SYNCS 0x989680 ;  /* 0x009896800000895d */ /* 0x004fea0003900000 */
[----:B------:R-:W2:Y:S02]  /*9670*/  @!P0 SYNCS.PHASECHK.TRANS64 P0, [R0+URZ], R3 ;  /* 0x00000003000085a7 */ /* 0x000ea400080010ff */
[----:B--2---:R-:W-:Y:S05]  /*9680*/  @!P0 BRA `(.L_x_159) ;  /* 0xfffffffc00f08947 */ /* 0x004fea000383ffff */
[----:B------:R-:W-:Y:S05]  /*9690*/  BRA `(.L_x_160) ;  /* 0xffffff9400007947 */ /* 0x000fea000383ffff */
.L_x_50:
[----:B---3--:R-:W-:-:S07]  /*96a0*/  MOV R0, UR4 ;  /* 0x0000000400007c02 */ /* 0x008fce0008000f00 */
.L_x_161:
[----:B-1----:R1:W2:Y:S02]  /*96b0*/  SYNCS.PHASECHK.TRANS64.TRYWAIT P0, [R0+URZ], R3 ;  /* 0x00000003000075a7 */ /* 0x0022a400080011ff */
[----:B--2---:R-:W-:Y:S05]  /*96c0*/  @!P0 NANOSLEEP.SYNCS 0x989680 ;  /* 0x009896800000895d */ /* 0x004fea0003900000 */
[----:B------:R-:W2:Y:S02]  /*96d0*/  @!P0 SYNCS.PHASECHK.TRANS64 P0, [R0+URZ], R3 ;  /* 0x00000003000085a7 */ /* 0x000ea400080010ff */
[----:B--2---:R-:W-:Y:S05]  /*96e0*/  @!P0 BRA `(.L_x_161) ;  /* 0xfffffffc00f08947 */ /* 0x004fea000383ffff */
[----:B------:R-:W-:Y:S05]  /*96f0*/  BRA `(.L_x_162) ;  /* 0xffffff94000c7947 */ /* 0x000fea000383ffff */
.L_x_51:
[----:B---3--:R-:W-:-:S07]  /*9700*/  MOV R0, UR4 ;  /* 0x0000000400007c02 */ /* 0x008fce0008000f00 */
.L_x_163:
[----:B-1----:R1:W2:Y:S02]  /*9710*/  SYNCS.PHASECHK.TRANS64.TRYWAIT P0, [R0+URZ], R3 ;  /* 0x00000003000075a7 */ /* 0x0022a400080011ff */
[----:B--2---:R-:W-:Y:S05]  /*9720*/  @!P0 NANOSLEEP.SYNCS 0x989680 ;  /* 0x009896800000895d */ /* 0x004fea0003900000 */
[----:B------:R-:W2:Y:S02]  /*9730*/  @!P0 SYNCS.PHASECHK.TRANS64 P0, [R0+URZ], R3 ;  /* 0x00000003000085a7 */ /* 0x000ea400080010ff */
[----:B--2---:R-:W-:Y:S05]  /*9740*/  @!P0 BRA `(.L_x_163) ;  /* 0xfffffffc00f08947 */ /* 0x004fea000383ffff */
[----:B------:R-:W-:Y:S05]  /*9750*/  BRA `(.L_x_164) ;  /* 0xffffff9400187947 */ /* 0x000fea000383ffff */
.L_x_52:
[----:B---3--:R-:W-:-:S07]  /*9760*/  MOV R0, UR4 ;  /* 0x0000000400007c02 */ /* 0x008fce0008000f00 */
.L_x_165:
[----:B-1----:R1:W2:Y:S02]  /*9770*/  SYNCS.PHASECHK.TRANS64.TRYWAIT P0, [R0+URZ], R3 ;  /* 0x00000003000075a7 */ /* 0x0022a400080011ff */
[----:B--2---:R-:W-:Y:S05]  /*9780*/  @!P0 NANOSLEEP.SYNCS 0x989680 ;  /* 0x009896800000895d */ /* 0x004fea0003900000 */
[----:B------:R-:W2:Y:S02]  /*9790*/  @!P0 SYNCS.PHASECHK.TRANS64 P0, [R0+URZ], R3 ;  /* 0x00000003000085a7 */ /* 0x000ea400080010ff */
[----:B--2---:R-:W-:Y:S05]  /*97a0*/  @!P0 BRA `(.L_x_165) ;  /* 0xfffffffc00f08947 */ /* 0x004fea000383ffff */
[----:B------:R-:W-:Y:S05]  /*97b0*/  BRA `(.L_x_166) ;  /* 0xffffff9400247947 */ /* 0x000fea000383ffff */
.L_x_53:
[----:B---3--:R-:W-:-:S07]  /*97c0*/  MOV R0, UR4 ;  /* 0x0000000400007c02 */ /* 0x008fce0008000f00 */
.L_x_167:
[----:B-1----:R1:W2:Y:S02]  /*97d0*/  SYNCS.PHASECHK.TRANS64.TRYWAIT P0, [R0+URZ], R3 ;  /* 0x00000003000075a7 */ /* 0x0022a400080011ff */
[----:B--2---:R-:W-:Y:S05]  /*97e0*/  @!P0 NANOSLEEP.SYNCS 0x989680 ;  /* 0x009896800000895d */ /* 0x004fea0003900000 */
[----:B------:R-:W2:Y:S02]  /*97f0*/  @!P0 SYNCS.PHASECHK.TRANS64 P0, [R0+URZ], R3 ;  /* 0x00000003000085a7 */ /* 0x000ea400080010ff */
[----:B--2---:R-:W-:Y:S05]  /*9800*/  @!P0 BRA `(.L_x_167) ;  /* 0xfffffffc00f08947 */ /* 0x004fea000383ffff */
[----:B------:R-:W-:Y:S05]  /*9810*/  BRA `(.L_x_168) ;  /* 0xffffff9400307947 */ /* 0x000fea000383ffff */
.L_x_54:
[----:B---3--:R-:W-:-:S07]  /*9820*/  MOV R0, UR4 ;  /* 0x0000000400007c02 */ /* 0x008fce0008000f00 */
.L_x_169:
[----:B-1----:R1:W2:Y:S02]  /*9830*/  SYNCS.PHASECHK.TRANS64.TRYWAIT P0, [R0+URZ], R3 ;  /* 0x00000003000075a7 */ /* 0x0022a400080011ff */
[----:B--2---:R-:W-:Y:S05]  /*9840*/  @!P0 NANOSLEEP.SYNCS 0x989680 ;  /* 0x009896800000895d */ /* 0x004fea0003900000 */
[----:B------:R-:W2:Y:S02]  /*9850*/  @!P0 SYNCS.PHASECHK.TRANS64 P0, [R0+URZ], R3 ;  /* 0x00000003000085a7 */ /* 0x000ea400080010ff */
[----:B--2---:R-:W-:Y:S05]  /*9860*/  @!P0 BRA `(.L_x_169) ;  /* 0xfffffffc00f08947 */ /* 0x004fea000383ffff */
[----:B------:R-:W-:Y:S05]  /*9870*/  BRA `(.L_x_170) ;  /* 0xffffff94003c7947 */ /* 0x000fea000383ffff */
.L_x_55:
[----:B---3--:R-:W-:-:S07]  /*9880*/  MOV R0, UR4 ;  /* 0x0000000400007c02 */ /* 0x008fce0008000f00 */
.L_x_171:
[----:B-1----:R1:W2:Y:S02]  /*9890*/  SYNCS.PHASECHK.TRANS64.TRYWAIT P0, [R0+URZ], R3 ;  /* 0x00000003000075a7 */ /* 0x0022a400080011ff */
[----:B--2---:R-:W-:Y:S05]  /*98a0*/  @!P0 NANOSLEEP.SYNCS 0x989680 ;  /* 0x009896800000895d */ /* 0x004fea0003900000 */
[----:B------:R-:W2:Y:S02]  /*98b0*/  @!P0 SYNCS.PHASECHK.TRANS64 P0, [R0+URZ], R3 ;  /* 0x00000003000085a7 */ /* 0x000ea400080010ff */
[----:B--2---:R-:W-:Y:S05]  /*98c0*/  @!P0 BRA `(.L_x_171) ;  /* 0xfffffffc00f08947 */ /* 0x004fea000383ffff */
[----:B------:R-:W-:Y:S05]  /*98d0*/  BRA `(.L_x_172) ;  /* 0xffffff9400487947 */ /* 0x000fea000383ffff */
.L_x_56:
[----:B---3--:R-:W-:-:S07]  /*98e0*/  MOV R0, UR4 ;  /* 0x0000000400007c02 */ /* 0x008fce0008000f00 */
.L_x_173:
[----:B-1----:R1:W2:Y:S02]  /*98f0*/  SYNCS.PHASECHK.TRANS64.TRYWAIT P0, [R0+URZ], R3 ;  /* 0x00000003000075a7 */ /* 0x0022a400080011ff */
[----:B--2---:R-:W-:Y:S05]  /*9900*/  @!P0 NANOSLEEP.SYNCS 0x989680 ;  /* 0x009896800000895d */ /* 0x004fea0003900000 */
[----:B------:R-:W2:Y:S02]  /*9910*/  @!P0 SYNCS.PHASECHK.TRANS64 P0, [R0+URZ], R3 ;  /* 0x00000003000085a7 */ /* 0x000ea400080010ff */
[----:B--2---:R-:W-:Y:S05]  /*9920*/  @!P0 BRA `(.L_x_173) ;  /* 0xfffffffc00f08947 */ /* 0x004fea000383ffff */
[----:B------:R-:W-:Y:S05]  /*9930*/  BRA `(.L_x_174) ;  /* 0xffffff9400547947 */ /* 0x000fea000383ffff */
.L_x_57:
[----:B---3--:R-:W-:-:S07]  /*9940*/  MOV R0, UR4 ;  /* 0x0000000400007c02 */ /* 0x008fce0008000f00 */
.L_x_175:
[----:B-1----:R1:W2:Y:S02]  /*9950*/  SYNCS.PHASECHK.TRANS64.TRYWAIT P0, [R0+URZ], R3 ;  /* 0x00000003000075a7 */ /* 0x0022a400080011ff */
[----:B--2---:R-:W-:Y:S05]  /*9960*/  @!P0 NANOSLEEP.SYNCS 0x989680 ;  /* 0x009896800000895d */ /* 0x004fea0003900000 */
[----:B------:R-:W2:Y:S02]  /*9970*/  @!P0 SYNCS.PHASECHK.TRANS64 P0, [R0+URZ], R3 ;  /* 0x00000003000085a7 */ /* 0x000ea400080010ff */
[----:B--2---:R-:W-:Y:S05]  /*9980*/  @!P0 BRA `(.L_x_175) ;  /* 0xfffffffc00f08947 */ /* 0x004fea000383ffff */
[----:B------:R-:W-:Y:S05]  /*9990*/  BRA `(.L_x_176) ;  /* 0xffffff9400607947 */ /* 0x000fea000383ffff */
.L_x_58:
[----:B---3--:R-:W-:-:S07]  /*99a0*/  MOV R0, UR4 ;  /* 0x0000000400007c02 */ /* 0x008fce0008000f00 */
.L_x_177:
[----:B-1----:R1:W2:Y:S02]  /*99b0*/  SYNCS.PHASECHK.TRANS64.TRYWAIT P0, [R0+URZ], R3 ;  /* 0x00000003000075a7 */ /* 0x0022a400080011ff */
[----:B--2---:R-:W-:Y:S05]  /*99c0*/  @!P0 NANOSLEEP.SYNCS 0x989680 ;  /* 0x009896800000895d */ /* 0x004fea0003900000 */
[----:B------:R-:W2:Y:S02]  /*99d0*/  @!P0 SYNCS.PHASECHK.TRANS64 P0, [R0+URZ], R3 ;  /* 0x00000003000085a7 */ /* 0x000ea400080010ff */
[----:B--2---:R-:W-:Y:S05]  /*99e0*/  @!P0 BRA `(.L_x_177) ;  /* 0xfffffffc00f08947 */ /* 0x004fea000383ffff */
[----:B------:R-:W-:Y:S05]  /*99f0*/  BRA `(.L_x_178) ;  /* 0xffffff94006c7947 */ /* 0x000fea000383ffff */
.L_x_59:
[----:B---3--:R-:W-:-:S07]  /*9a00*/  MOV R0, UR4 ;  /* 0x0000000400007c02 */ /* 0x008fce0008000f00 */
.L_x_179:
[----:B-1----:R1:W2:Y:S02]  /*9a10*/  SYNCS.PHASECHK.TRANS64.TRYWAIT P0, [R0+URZ], R3 ;  /* 0x00000003000075a7 */ /* 0x0022a400080011ff */
[----:B--2---:R-:W-:Y:S05]  /*9a20*/  @!P0 NANOSLEEP.SYNCS 0x989680 ;  /* 0x009896800000895d */ /* 0x004fea0003900000 */
[----:B------:R-:W2:Y:S02]  /*9a30*/  @!P0 SYNCS.PHASECHK.TRANS64 P0, [R0+URZ], R3 ;  /* 0x00000003000085a7 */ /* 0x000ea400080010ff */
[----:B--2---:R-:W-:Y:S05]  /*9a40*/  @!P0 BRA `(.L_x_179) ;  /* 0xfffffffc00f08947 */ /* 0x004fea000383ffff */
[----:B------:R-:W-:Y:S05]  /*9a50*/  BRA `(.L_x_180) ;  /* 0xffffff9400787947 */ /* 0x000fea000383ffff */
.L_x_62:
[----:B-1----:R1:W2:Y:S02]  /*9a60*/  SYNCS.PHASECHK.TRANS64.TRYWAIT P0, [R0+URZ+0x1b0], R4 ;  /* 0x0001b004000075a7 */ /* 0x0022a400080011ff */
[----:B--2---:R-:W-:Y:S05]  /*9a70*/  @!P0 NANOSLEEP.SYNCS 0x989680 ;  /* 0x009896800000895d */ /* 0x004fea0003900000 */
[----:B------:R-:W2:Y:S02]  /*9a80*/  @!P0 SYNCS.PHASECHK.TRANS64 P0, [R0+URZ+0x1b0], R4 ;  /* 0x0001b004000085a7 */ /* 0x000ea400080010ff */
[----:B--2---:R-:W-:Y:S05]  /*9a90*/  @!P0 BRA `(.L_x_62) ;  /* 0xfffffffc00f08947 */ /* 0x004fea000383ffff */
[----:B------:R-:W-:Y:S05]  /*9aa0*/  BRA `(.L_x_181) ;  /* 0xffffff9400d87947 */ /* 0x000fea000383ffff */
.L_x_63:
[----:B------:R-:W-:-:S07]  /*9ab0*/  MOV R0, UR5 ;  /* 0x0000000500007c02 */ /* 0x000fce0008000f00 */
.L_x_182:
[----:B-1----:R1:W2:Y:S02]  /*9ac0*/  SYNCS.PHASECHK.TRANS64.TRYWAIT P0, [R0+URZ+0x160], R5 ;  /* 0x00016005000075a7 */ /* 0x0022a400080011ff */
[----:B--2---:R-:W-:Y:S05]  /*9ad0*/  @!P0 NANOSLEEP.SYNCS 0x989680 ;  /* 0x009896800000895d */ /* 0x004fea0003900000 */
[----:B------:R-:W2:Y:S02]  /*9ae0*/  @!P0 SYNCS.PHASECHK.TRANS64 P0, [R0+URZ+0x160], R5 ;  /* 0x00016005000085a7 */ /* 0x000ea400080010ff */
[----:B--2---:R-:W-:Y:S05]  /*9af0*/  @!P0 BRA `(.L_x_182) ;  /* 0xfffffffc00f08947 */ /* 0x004fea000383ffff */
[----:B------:R-:W-:Y:S05]  /*9b00*/  BRA `(.L_x_183) ;  /* 0xffffff9400e87947 */ /* 0x000fea000383ffff */
.L_x_64:
[----:B-1----:R1:W2:Y:S02]  /*9b10*/  SYNCS.PHASECHK.TRANS64.TRYWAIT P1, [R0+URZ+0x150], R4 ;  /* 0x00015004000075a7 */ /* 0x0022a400080211ff */
[----:B--2---:R-:W-:Y:S05]  /*9b20*/  @!P1 NANOSLEEP.SYNCS 0x989680 ;  /* 0x009896800000995d */ /* 0x004fea0003900000 */
[----:B------:R-:W2:Y:S02]  /*9b30*/  @!P1 SYNCS.PHASECHK.TRANS64 P1, [R0+URZ+0x150], R4 ;  /* 0x00015004000095a7 */ /* 0x000ea400080210ff */
[----:B--2---:R-:W-:Y:S05]  /*9b40*/  @!P1 BRA `(.L_x_64) ;  /* 0xfffffffc00f09947 */ /* 0x004fea000383ffff */
[----:B------:R-:W-:Y:S05]  /*9b50*/  BRA `(.L_x_184) ;  /* 0xffffff9800187947 */ /* 0x000fea000383ffff */
.L_x_67:
[----:B------:R-:W-:-:S07]  /*9b60*/  MOV R0, UR5 ;  /* 0x0000000500007c02 */ /* 0x000fce0008000f00 */
.L_x_185:
[----:B-1----:R1:W2:Y:S02]  /*9b70*/  SYNCS.PHASECHK.TRANS64.TRYWAIT P0, [R0+URZ+0x160], R2 ;  /* 0x00016002000075a7 */ /* 0x0022a400080011ff */
[----:B--2---:R-:W-:Y:S05]  /*9b80*/  @!P0 NANOSLEEP.SYNCS 0x989680 ;  /* 0x009896800000895d */ /* 0x004fea0003900000 */
[----:B------:R-:W2:Y:S02]  /*9b90*/  @!P0 SYNCS.PHASECHK.TRANS64 P0, [R0+URZ+0x160], R2 ;  /* 0x00016002000085a7 */ /* 0x000ea400080010ff */
[----:B--2---:R-:W-:Y:S05]  /*9ba0*/  @!P0 BRA `(.L_x_185) ;  /* 0xfffffffc00f08947 */ /* 0x004fea000383ffff */
[----:B------:R-:W-:Y:S05]  /*9bb0*/  BRA `(.L_x_66) ;  /* 0xffffff98006c7947 */ /* 0x000fea000383ffff */
.L_x_76:
[----:B-1----:R-:W-:-:S04]  /*9bc0*/  MOV R4, UR5 ;  /* 0x0000000500047c02 */ /* 0x002fc80008000f00 */
[----:B------:R1:W2:Y:S03]  /*9bd0*/  SYNCS.PHASECHK.TRANS64.TRYWAIT P0, [R4+URZ+0x8], R5 ;  /* 0x00000805040075a7 */ /* 0x0002a600080011ff */
[----:B--2---:R-:W-:Y:S05]  /*9be0*/  @!P0 NANOSLEEP.SYNCS 0x989680 ;  /* 0x009896800000895d */ /* 0x004fea0003900000 */
[----:B------:R-:W2:Y:S02]  /*9bf0*/  @!P0 SYNCS.PHASECHK.TRANS64 P0, [R4+URZ+0x8], R5 ;  /* 0x00000805040085a7 */ /* 0x000ea400080010ff */
[----:B--2---:R-:W-:Y:S05]  /*9c00*/  @!P0 BRA `(.L_x_76) ;  /* 0xfffffffc00ec8947 */ /* 0x004fea000383ffff */
[----:B------:R-:W-:Y:S05]  /*9c10*/  BRA `(.L_x_75) ;  /* 0xffffff9c00207947 */ /* 0x000fea000383ffff */
.L_x_78:
[----:B------:R-:W-:Y:S01]  /*9c20*/  BSSY B0, `(.L_x_186) ;  /* 0x0000006000007945 */ /* 0x000fe20003800000 */
[----:B------:R-:W-:-:S07]  /*9c30*/  MOV R15, 0xffffffff ;  /* 0xffffffff000f7802 */ /* 0x000fce0000000f00 */
[----:B-1---5:R-:W-:Y:S05]  /*9c40*/  WARPSYNC.COLLECTIVE R15, `(.L_x_187) ;  /* 0x000000000f0c7348 */ /* 0x022fea0003c00000 */
[----:B------:R-:W-:Y:S02]  /*9c50*/  ELECT P6, UR79, PT ;  /* 0x00000000004f782f */ /* 0x000fe400038c0000 */
[----:B------:R-:W-:Y:S01]  /*9c60*/  MOV R14, UR79 ;  /* 0x0000004f000e7c02 */ /* 0x000fe20008000f00 */
[----:B-1---5:R-:W-:Y:S10]  /*9c70*/  ENDCOLLECTIVE ;  /* 0x000000000000791b */ /* 0x022ff40003800000 */
.L_x_187:
[----:B------:R-:W-:Y:S05]  /*9c80*/  BSYNC B0 ;  /* 0x0000000000007941 */ /* 0x000fea0003800000 */
.L_x_186:
[----:B------:R-:W-:Y:S05]  /*9c90*/  BRA `(.L_x_188) ;  /* 0xffffff9c00507947 */ /* 0x000fea000383ffff */
.L_x_80:
[----:B-1----:R-:W-:-:S04]  /*9ca0*/  MOV R2, UR5 ;  /* 0x0000000500027c02 */ /* 0x002fc80008000f00 */
[----:B------:R1:W2:Y:S03]  /*9cb0*/  SYNCS.PHASECHK.TRANS64.TRYWAIT P0, [R2+URZ+0x8], R3 ;  /* 0x00000803020075a7 */ /* 0x0002a600080011ff */
[----:B--2---:R-:W-:Y:S05]  /*9cc0*/  @!P0 NANOSLEEP.SYNCS 0x989680 ;  /* 0x009896800000895d */ /* 0x004fea0003900000 */
[----:B------:R-:W2:Y:S02]  /*9cd0*/  @!P0 SYNCS.PHASECHK.TRANS64 P0, [R2+URZ+0x8], R3 ;  /* 0x00000803020085a7 */ /* 0x000ea400080010ff */
[----:B--2---:R-:W-:Y:S05]  /*9ce0*/  @!P0 BRA `(.L_x_80) ;  /* 0xfffffffc00ec8947 */ /* 0x004fea000383ffff */
[----:B------:R-:W-:Y:S05]  /*9cf0*/  BRA `(.L_x_79) ;  /* 0xffffff9c00547947 */ /* 0x000fea000383ffff */
.L_x_81:
[----:B-1----:R1:W2:Y:S02]  /*9d00*/  SYNCS.PHASECHK.TRANS64.TRYWAIT P0, [R0+URZ+0x150], R4 ;  /* 0x00015004000075a7 */ /* 0x0022a400080011ff */
[----:B--2---:R-:W-:Y:S05]  /*9d10*/  @!P0 NANOSLEEP.SYNCS 0x989680 ;  /* 0x009896800000895d */ /* 0x004fea0003900000 */
[----:B------:R-:W2:Y:S02]  /*9d20*/  @!P0 SYNCS.PHASECHK.TRANS64 P0, [R0+URZ+0x150], R4 ;  /* 0x00015004000085a7 */ /* 0x000ea400080010ff */
[----:B--2---:R-:W-:Y:S05]  /*9d30*/  @!P0 BRA `(.L_x_81) ;  /* 0xfffffffc00f08947 */ /* 0x004fea000383ffff */
[----:B------:R-:W-:Y:S05]  /*9d40*/  BRA `(.L_x_189) ;  /* 0xffffffa000407947 */ /* 0x000fea000383ffff */
.L_x_83:
[----:B------:R-:W-:-:S07]  /*9d50*/  MOV R0, UR9 ;  /* 0x0000000900007c02 */ /* 0x000fce0008000f00 */
.L_x_190:
[----:B-1----:R1:W2:Y:S02]  /*9d60*/  SYNCS.PHASECHK.TRANS64.TRYWAIT P0, [R0+URZ+0x190], R4 ;  /* 0x00019004000075a7 */ /* 0x0022a400080011ff */
[----:B--2---:R-:W-:Y:S05]  /*9d70*/  @!P0 NANOSLEEP.SYNCS 0x989680 ;  /* 0x009896800000895d */ /* 0x004fea0003900000 */
[----:B------:R-:W2:Y:S02]  /*9d80*/  @!P0 SYNCS.PHASECHK.TRANS64 P0, [R0+URZ+0x190], R4 ;  /* 0x00019004000085a7 */ /* 0x000ea400080010ff */
[----:B--2---:R-:W-:Y:S05]  /*9d90*/  @!P0 BRA `(.L_x_190) ;  /* 0xfffffffc00f08947 */ /* 0x004fea000383ffff */
[----:B------:R-:W-:Y:S05]  /*9da0*/  BRA `(.L_x_191) ;  /* 0xffffffa0008c7947 */ /* 0x000fea000383ffff */
.L_x_86:
[----:B------:R-:W-:Y:S07]  /*9db0*/  MOV R0, UR8 ;  /* 0x0000000800007c02 */ /* 0x000fee0008000f00 */
.L_x_192:
[----:B-1----:R1:W2:Y:S02]  /*9dc0*/  SYNCS.PHASECHK.TRANS64.TRYWAIT P0, [R0+URZ], R4 ;  /* 0x00000004000075a7 */ /* 0x0022a400080011ff */
[----:B--2---:R-:W-:Y:S05]  /*9dd0*/  @!P0 NANOSLEEP.SYNCS 0x989680 ;  /* 0x009896800000895d */ /* 0x004fea0003900000 */
[----:B------:R-:W2:Y:S02]  /*9de0*/  @!P0 SYNCS.PHASECHK.TRANS64 P0, [R0+URZ], R4 ;  /* 0x00000004000085a7 */ /* 0x000ea400080010ff */
[----:B--2---:R-:W-:Y:S05]  /*9df0*/  @!P0 BRA `(.L_x_192) ;  /* 0xfffffffc00f08947 */ /* 0x004fea000383ffff */
[----:B------:R-:W-:Y:S05]  /*9e00*/  BRA `(.L_x_85) ;  /* 0xffffffa000a07947 */ /* 0x000fea000383ffff */
.L_x_90:
[----:B-1----:R-:W-:-:S07]  /*9e10*/  MOV R0, UR8 ;  /* 0x0000000800007c02 */ /* 0x002fce0008000f00 */
.L_x_193:
[----:B-1----:R1:W2:Y:S02]  /*9e20*/  SYNCS.PHASECHK.TRANS64.TRYWAIT P0, [R0+URZ], R2 ;  /* 0x00000002000075a7 */ /* 0x0022a400080011ff */
[----:B--2---:R-:W-:Y:S05]  /*9e30*/  @!P0 NANOSLEEP.SYNCS 0x989680 ;  /* 0x009896800000895d */ /* 0x004fea0003900000 */
[----:B------:R-:W2:Y:S02]  /*9e40*/  @!P0 SYNCS.PHASECHK.TRANS64 P0, [R0+URZ], R2 ;  /* 0x00000002000085a7 */ /* 0x000ea400080010ff */
[----:B--2---:R-:W-:Y:S05]  /*9e50*/  @!P0 BRA `(.L_x_193) ;  /* 0xfffffffc00f08947 */ /* 0x004fea000383ffff */
[----:B------:R-:W-:Y:S05]  /*9e60*/  BRA `(.L_x_194) ;  /* 0xffffffa400947947 */ /* 0x000fea000383ffff */
.L_x_91:
[----:B------:R-:W-:-:S07]  /*9e70*/  MOV R0, UR8 ;  /* 0x0000000800007c02 */ /* 0x000fce0008000f00 */
.L_x_195:
[----:B-1----:R1:W2:Y:S02]  /*9e80*/  SYNCS.PHASECHK.TRANS64.TRYWAIT P0, [R0+URZ], R3 ;  /* 0x00000003000075a7 */ /* 0x0022a400080011ff */
[----:B--2---:R-:W-:Y:S05]  /*9e90*/  @!P0 NANOSLEEP.SYNCS 0x989680 ;  /* 0x009896800000895d */ /* 0x004fea0003900000 */
[----:B------:R-:W2:Y:S02]  /*9ea0*/  @!P0 SYNCS.PHASECHK.TRANS64 P0, [R0+URZ], R3 ;  /* 0x00000003000085a7 */ /* 0x000ea400080010ff */
[----:B--2---:R-:W-:Y:S05]  /*9eb0*/  @!P0 BRA `(.L_x_195) ;  /* 0xfffffffc00f08947 */ /* 0x004fea000383ffff */
[----:B------:R-:W-:Y:S05]  /*9ec0*/  BRA `(.L_x_196) ;  /* 0xffffffa400a07947 */ /* 0x000fea000383ffff */
.L_x_92:
[----:B------:R-:W-:-:S07]  /*9ed0*/  MOV R0, UR8 ;  /* 0x0000000800007c02 */ /* 0x000fce0008000f00 */
.L_x_197:
[----:B-1----:R1:W2:Y:S02]  /*9ee0*/  SYNCS.PHASECHK.TRANS64.TRYWAIT P0, [R0+URZ], R3 ;  /* 0x00000003000075a7 */ /* 0x0022a400080011ff */
[----:B--2---:R-:W-:Y:S05]  /*9ef0*/  @!P0 NANOSLEEP.SYNCS 0x989680 ;  /* 0x009896800000895d */ /* 0x004fea0003900000 */
[----:B------:R-:W2:Y:S02]  /*9f00*/  @!P0 SYNCS.PHASECHK.TRANS64 P0, [R0+URZ], R3 ;  /* 0x00000003000085a7 */ /* 0x000ea400080010ff */
[----:B--2---:R-:W-:Y:S05]  /*9f10*/  @!P0 BRA `(.L_x_197) ;  /* 0xfffffffc00f08947 */ /* 0x004fea000383ffff */
[----:B------:R-:W-:Y:S05]  /*9f20*/  BRA `(.L_x_198) ;  /* 0xffffffa400ac7947 */ /* 0x000fea000383ffff */
.L_x_95:
[----:B------:R-:W-:-:S07]  /*9f30*/  MOV R0, UR5 ;  /* 0x0000000500007c02 */ /* 0x000fce0008000f00 */
.L_x_199:
[----:B-1----:R1:W2:Y:S02]  /*9f40*/  SYNCS.PHASECHK.TRANS64.TRYWAIT P1, [R0+URZ+0x1d0], R2 ;  /* 0x0001d002000075a7 */ /* 0x0022a400080211ff */
[----:B--2---:R-:W-:Y:S05]  /*9f50*/  @!P1 NANOSLEEP.SYNCS 0x989680 ;  /* 0x009896800000995d */ /* 0x004fea0003900000 */
[----:B------:R-:W2:Y:S02]  /*9f60*/  @!P1 SYNCS.PHASECHK.TRANS64 P1, [R0+URZ+0x1d0], R2 ;  /* 0x0001d002000095a7 */ /* 0x000ea400080210ff */
[----:B--2---:R-:W-:Y:S05]  /*9f70*/  @!P1 BRA `(.L_x_199) ;  /* 0xfffffffc00f09947 */ /* 0x004fea000383ffff */
[----:B------:R-:W-:Y:S05]  /*9f80*/  BRA `(.L_x_200) ;  /* 0xffffffa400f87947 */ /* 0x000fea000383ffff */
.L_x_100:
[----:B--2---:R2:W4:Y:S02]  /*9f90*/  SYNCS.PHASECHK.TRANS64.TRYWAIT P0, [R0+URZ+0x150], R2 ;  /* 0x00015002000075a7 */ /* 0x00452400080011ff */
[----:B----4-:R-:W-:Y:S05]  /*9fa0*/  @!P0 NANOSLEEP.SYNCS 0x989680 ;  /* 0x009896800000895d */ /* 0x010fea0003900000 */
[----:B------:R-:W4:Y:S02]  /*9fb0*/  @!P0 SYNCS.PHASECHK.TRANS64 P0, [R0+URZ+0x150], R2 ;  /* 0x00015002000085a7 */ /* 0x000f2400080010ff */
[----:B----4-:R-:W-:Y:S05]  /*9fc0*/  @!P0 BRA `(.L_x_100) ;  /* 0xfffffffc00f08947 */ /* 0x010fea000383ffff */
[----:B------:R-:W-:Y:S05]  /*9fd0*/  BRA `(.L_x_201) ;  /* 0xffffffa800fc7947 */ /* 0x000fea000383ffff */
.L_x_103:
[----:B------:R-:W-:Y:S07]  /*9fe0*/  MOV R0, UR13 ;  /* 0x0000000d00007c02 */ /* 0x000fee0008000f00 */
.L_x_202:
[----:B--2---:R2:W4:Y:S02]  /*9ff0*/  SYNCS.PHASECHK.TRANS64.TRYWAIT P0, [R0+URZ+0x148], R2 ;  /* 0x00014802000075a7 */ /* 0x00452400080011ff */
[----:B----4-:R-:W-:Y:S05]  /*a000*/  @!P0 NANOSLEEP.SYNCS 0x989680 ;  /* 0x009896800000895d */ /* 0x010fea0003900000 */
[----:B------:R-:W4:Y:S02]  /*a010*/  @!P0 SYNCS.PHASECHK.TRANS64 P0, [R0+URZ+0x148], R2 ;  /* 0x00014802000085a7 */ /* 0x000f2400080010ff */
[----:B----4-:R-:W-:Y:S05]  /*a020*/  @!P0 BRA `(.L_x_202) ;  /* 0xfffffffc00f08947 */ /* 0x010fea000383ffff */
[----:B------:R-:W-:Y:S05]  /*a030*/  BRA `(.L_x_102) ;  /* 0xffffffac00dc7947 */ /* 0x000fea000383ffff */
.L_x_106:
[----:B------:R-:W-:Y:S07]  /*a040*/  MOV R0, UR16 ;  /* 0x0000001000007c02 */ /* 0x000fee0008000f00 */
.L_x_203:
[----:B-1----:R1:W2:Y:S02]  /*a050*/  SYNCS.PHASECHK.TRANS64.TRYWAIT P0, [R0+URZ+0x128], R9 ;  /* 0x00012809000075a7 */ /* 0x0022a400080011ff */
[----:B--2---:R-:W-:Y:S05]  /*a060*/  @!P0 NANOSLEEP.SYNCS 0x989680 ;  /* 0x009896800000895d */ /* 0x004fea0003900000 */
[----:B------:R-:W2:Y:S02]  /*a070*/  @!P0 SYNCS.PHASECHK.TRANS64 P0, [R0+URZ+0x128], R9 ;  /* 0x00012809000085a7 */ /* 0x000ea400080010ff */
[----:B--2---:R-:W-:Y:S05]  /*a080*/  @!P0 BRA `(.L_x_203) ;  /* 0xfffffffc00f08947 */ /* 0x004fea000383ffff */
[----:B------:R-:W-:Y:S05]  /*a090*/  BRA `(.L_x_204) ;  /* 0xffffffb000547947 */ /* 0x000fea000383ffff */
.L_x_107:
[----:B------:R-:W-:Y:S07]  /*a0a0*/  MOV R0, UR14 ;  /* 0x0000000e00007c02 */ /* 0x000fee0008000f00 */
.L_x_205:
[----:B-1----:R1:W2:Y:S02]  /*a0b0*/  SYNCS.PHASECHK.TRANS64.TRYWAIT P0, [R0+URZ+0x128], R22 ;  /* 0x00012816000075a7 */ /* 0x0022a400080011ff */
[----:B--2---:R-:W-:Y:S05]  /*a0c0*/  @!P0 NANOSLEEP.SYNCS 0x989680 ;  /* 0x009896800000895d */ /* 0x004fea0003900000 */
[----:B------:R-:W2:Y:S02]  /*a0d0*/  @!P0 SYNCS.PHASECHK.TRANS64 P0, [R0+URZ+0x128], R22 ;  /* 0x00012816000085a7 */ /* 0x000ea400080010ff */
[----:B--2---:R-:W-:Y:S05]  /*a0e0*/  @!P0 BRA `(.L_x_205) ;  /* 0xfffffffc00f08947 */ /* 0x004fea000383ffff */
[----:B------:R-:W-:Y:S05]  /*a0f0*/  BRA `(.L_x_206) ;  /* 0xffffffb400107947 */ /* 0x000fea000383ffff */
.L_x_109:
[----:B------:R-:W-:-:S07]  /*a100*/  MOV R0, UR4 ;  /* 0x0000000400007c02 */ /* 0x000fce0008000f00 */
.L_x_207:
[----:B-1----:R1:W4:Y:S02]  /*a110*/  SYNCS.PHASECHK.TRANS64.TRYWAIT P0, [R0+URZ], R2 ;  /* 0x00000002000075a7 */ /* 0x00232400080011ff */
[----:B----4-:R-:W-:Y:S05]  /*a120*/  @!P0 NANOSLEEP.SYNCS 0x989680 ;  /* 0x009896800000895d */ /* 0x010fea0003900000 */
[----:B------:R-:W4:Y:S02]  /*a130*/  @!P0 SYNCS.PHASECHK.TRANS64 P0, [R0+URZ], R2 ;  /* 0x00000002000085a7 */ /* 0x000f2400080010ff */
[----:B----4-:R-:W-:Y:S05]  /*a140*/  @!P0 BRA `(.L_x_207) ;  /* 0xfffffffc00f08947 */ /* 0x010fea000383ffff */
[----:B------:R-:W-:Y:S05]  /*a150*/  BRA `(.L_x_208) ;  /* 0xffffffb400b87947 */ /* 0x000fea000383ffff */
.L_x_110:
[----:B------:R-:W-:-:S07]  /*a160*/  MOV R0, UR4 ;  /* 0x0000000400007c02 */ /* 0x000fce0008000f00 */
.L_x_209:
[----:B-1----:R1:W4:Y:S02]  /*a170*/  SYNCS.PHASECHK.TRANS64.TRYWAIT P0, [R0+URZ], R2 ;  /* 0x00000002000075a7 */ /* 0x00232400080011ff */
[----:B----4-:R-:W-:Y:S05]  /*a180*/  @!P0 NANOSLEEP.SYNCS 0x989680 ;  /* 0x009896800000895d */ /* 0x010fea0003900000 */
[----:B------:R-:W4:Y:S02]  /*a190*/  @!P0 SYNCS.PHASECHK.TRANS64 P0, [R0+URZ], R2 ;  /* 0x00000002000085a7 */ /* 0x000f2400080010ff */
[----:B----4-:R-:W-:Y:S05]  /*a1a0*/  @!P0 BRA `(.L_x_209) ;  /* 0xfffffffc00f08947 */ /* 0x010fea000383ffff */
[----:B------:R-:W-:Y:S05]  /*a1b0*/  BRA `(.L_x_210) ;  /* 0xffffffb400c47947 */ /* 0x000fea000383ffff */
.L_x_112:
[----:B-1----:R1:W2:Y:S02]  /*a1c0*/  SYNCS.PHASECHK.TRANS64.TRYWAIT P0, [R0+URZ+0x150], R2 ;  /* 0x00015002000075a7 */ /* 0x0022a400080011ff */
[----:B--2---:R-:W-:Y:S05]  /*a1d0*/  @!P0 NANOSLEEP.SYNCS 0x989680 ;  /* 0x009896800000895d */ /* 0x004fea0003900000 */
[----:B------:R-:W2:Y:S02]  /*a1e0*/  @!P0 SYNCS.PHASECHK.TRANS64 P0, [R0+URZ+0x150], R2 ;  /* 0x00015002000085a7 */ /* 0x000ea400080010ff */
[----:B--2---:R-:W-:Y:S05]  /*a1f0*/  @!P0 BRA `(.L_x_112) ;  /* 0xfffffffc00f08947 */ /* 0x004fea000383ffff */
[----:B------:R-:W-:Y:S05]  /*a200*/  BRA `(.L_x_211) ;  /* 0xffffffb8008c7947 */ /* 0x000fea000383ffff */
.L_x_126:
[----:B-1----:R1:W2:Y:S02]  /*a210*/  SYNCS.PHASECHK.TRANS64.TRYWAIT P0, [R68+URZ+0x110], R0 ;  /* 0x00011000440075a7 */ /* 0x0022a400080011ff */
[----:B--2---:R-:W-:Y:S05]  /*a220*/  @!P0 NANOSLEEP.SYNCS 0x989680 ;  /* 0x009896800000895d */ /* 0x004fea0003900000 */
[----:B------:R-:W2:Y:S02]  /*a230*/  @!P0 SYNCS.PHASECHK.TRANS64 P0, [R68+URZ+0x110], R0 ;  /* 0x00011000440085a7 */ /* 0x000ea400080010ff */
[----:B--2---:R-:W-:Y:S05]  /*a240*/  @!P0 BRA `(.L_x_126) ;  /* 0xfffffffc00f08947 */ /* 0x004fea000383ffff */
[----:B------:R-:W-:Y:S05]  /*a250*/  BRA `(.L_x_125) ;  /* 0xffffffc8001c7947 */ /* 0x000fea000383ffff */
.L_x_129:
[----:B--2---:R2:W1:Y:S02]  /*a260*/  SYNCS.PHASECHK.TRANS64.TRYWAIT P0, [R61+URZ+0x170], R0 ;  /* 0x000170003d0075a7 */ /* 0x00446400080011ff */
[----:B-1----:R-:W-:Y:S05]  /*a270*/  @!P0 NANOSLEEP.SYNCS 0x989680 ;  /* 0x009896800000895d */ /* 0x002fea0003900000 */
[----:B------:R-:W1:Y:S02]  /*a280*/  @!P0 SYNCS.PHASECHK.TRANS64 P0, [R61+URZ+0x170], R0 ;  /* 0x000170003d0085a7 */ /* 0x000e6400080010ff */
[----:B-1----:R-:W-:Y:S05]  /*a290*/  @!P0 BRA `(.L_x_129) ;  /* 0xfffffffc00f08947 */ /* 0x002fea000383ffff */
[----:B------:R-:W-:Y:S05]  /*a2a0*/  BRA `(.L_x_128) ;  /* 0xffffffc800647947 */ /* 0x000fea000383ffff */
        .weak           $__internal_0_$__cuda_sm10x_tcgen05_guardrail_trap_col_being_dealloced_not_returned_by_alloc
        .type           $__internal_0_$__cuda_sm10x_tcgen05_guardrail_trap_col_being_dealloced_not_returned_by_alloc,@function
        .size           $__internal_0_$__cuda_sm10x_tcgen05_guardrail_trap_col_being_dealloced_not_returned_by_alloc,($__internal_1_$__cuda_sm10x_tcgen05_guardrail_trap_phase_invalid_during_alloc - $__internal_0_$__cuda_sm10x_tcgen05_guardrail_trap_col_being_dealloced_not_returned_by_alloc)
$__internal_0_$__cuda_sm10x_tcgen05_guardrail_trap_col_being_dealloced_not_returned_by_alloc:
[----:B------:R-:W-:Y:S05]  /*a2b0*/  BPT.TRAP 0x1 ;  /* 0x000000040000795c */ /* 0x000fea0000300000 */
[----:B------:R-:W-:-:S04]  /*a2c0*/  HFMA2 R3, -RZ, RZ, 0, 0 ;  /* 0x00000000ff037431 */ /* 0x000fc800000001ff */
[----:B------:R-:W-:Y:S05]  /*a2d0*/  RET.REL.NODEC R2 `(_ZN7cutlass13device_kernelINS_4gemm6kernel13GemmUniversalIN4cute5tupleIJiiiiEEENS1_10collective13CollectiveMmaINS1_35MainloopSm100TmaUmmaWarpSpecializedILi17ELi2ELi4ENS5_IJNS4_1CILi2EEENSA_ILi1EEESC_EEEEENS5_IJNSA_ILi128EEENSA_ILi64EEESG_EEENS_6half_tENS5_IJlSC_lEEESI_SJ_NS4_8TiledMMAINS4_8MMA_AtomIJNS4_26SM100_MMA_F16BF16_2x1SM_SSISI_SI_fLi128ELi64ELNS4_4UMMA5MajorE0ELSO_0ELNSN_7ScaleInE0ELSP_0EEEEEENS4_6LayoutINS5_IJSC_SC_SC_EEENS5_IJNSA_ILi0EEESU_SU_EEEEENS5_IJNS4_10UnderscoreESX_SX_EEEEENS4_18SM100_TMA_2SM_LOADENS4_14ComposedLayoutINS4_7SwizzleILi3ELi4ELi3EEENS4_18smem_ptr_flag_bitsILi16EEENSS_INS5_IJNSA_ILi8EEESG_EEENS5_IJSG_SC_EEEEEEEvNS4_8identityES10_S1A_vS1B_EENS_8epilogue10collective18CollectiveEpilogueINS1D_23Sm100TmaWarpSpecializedILi3ELi2ELi16ELb1ELb0EEEJNS5_IJSG_SG_SG_EEENS5_IJNSS_ISG_SC_EENSS_INS5_IJNSA_ILi16EEESB_EEENS5_IJSC_NSA_ILi32EEEEEEEEEEESI_SJ_SI_SJ_NS1D_6fusion15FusionCallbacksIS1H_NS1Q_13LinCombEltActINS1D_6thread4GELUESI_fSI_fLNS_15FloatRoundStyleE2EEES1I_S1P_JEEENS4_5SM1004TMEM4LOAD26SM100_TMEM_LOAD_32dp32b16xENS4_13SM90_TMA_LOADENS11_INS12_ILi1ELi4ELi3EEES15_NSS_INS5_IJS16_S1K_EEENS5_IJS1K_SC_EEEEEEENS4_39AutoVectorizingCopyWithAssumedAlignmentILi128EEENS4_14SM90_TMA_STOREES27_S29_S29_EEEvvEEEEvNT_6ParamsE) ;  /* 0xffffff5c02487950 */ /* 0x000fea0003c3ffff */
        .weak           $__internal_1_$__cuda_sm10x_tcgen05_guardrail_trap_phase_invalid_during_alloc
        .type           $__internal_1_$__cuda_sm10x_tcgen05_guardrail_trap_phase_invalid_during_alloc,@function
        .size           $__internal_1_$__cuda_sm10x_tcgen05_guardrail_trap_phase_invalid_during_alloc,($__internal_2_$__cuda_sm10x_tcgen05_guardrail_trap_unallocated_columns_being_dealloced - $__internal_1_$__cuda_sm10x_tcgen05_guardrail_trap_phase_invalid_during_alloc)
$__internal_1_$__cuda_sm10x_tcgen05_guardrail_trap_phase_invalid_during_alloc:
[----:B------:R-:W-:Y:S05]  /*a2e0*/  BPT.TRAP 0x1 ;  /* 0x000000040000795c */ /* 0x000fea0000300000 */
[----:B------:R-:W-:-:S04]  /*a2f0*/  MOV R3, 0x0 ;  /* 0x0000000000037802 */ /* 0x000fc80000000f00 */
[----:B------:R-:W-:Y:S05]  /*a300*/  RET.REL.NODEC R2 `(_ZN7cutlass13device_kernelINS_4gemm6kernel13GemmUniversalIN4cute5tupleIJiiiiEEENS1_10collective13CollectiveMmaINS1_35MainloopSm100TmaUmmaWarpSpecializedILi17ELi2ELi4ENS5_IJNS4_1CILi2EEENSA_ILi1EEESC_EEEEENS5_IJNSA_ILi128EEENSA_ILi64EEESG_EEENS_6half_tENS5_IJlSC_lEEESI_SJ_NS4_8TiledMMAINS4_8MMA_AtomIJNS4_26SM100_MMA_F16BF16_2x1SM_SSISI_SI_fLi128ELi64ELNS4_4UMMA5MajorE0ELSO_0ELNSN_7ScaleInE0ELSP_0EEEEEENS4_6LayoutINS5_IJSC_SC_SC_EEENS5_IJNSA_ILi0EEESU_SU_EEEEENS5_IJNS4_10UnderscoreESX_SX_EEEEENS4_18SM100_TMA_2SM_LOADENS4_14ComposedLayoutINS4_7SwizzleILi3ELi4ELi3EEENS4_18smem_ptr_flag_bitsILi16EEENSS_INS5_IJNSA_ILi8EEESG_EEENS5_IJSG_SC_EEEEEEEvNS4_8identityES10_S1A_vS1B_EENS_8epilogue10collective18CollectiveEpilogueINS1D_23Sm100TmaWarpSpecializedILi3ELi2ELi16ELb1ELb0EEEJNS5_IJSG_SG_SG_EEENS5_IJNSS_ISG_SC_EENSS_INS5_IJNSA_ILi16EEESB_EEENS5_IJSC_NSA_ILi32EEEEEEEEEEESI_SJ_SI_SJ_NS1D_6fusion15FusionCallbacksIS1H_NS1Q_13LinCombEltActINS1D_6thread4GELUESI_fSI_fLNS_15FloatRoundStyleE2EEES1I_S1P_JEEENS4_5SM1004TMEM4LOAD26SM100_TMEM_LOAD_32dp32b16xENS4_13SM90_TMA_LOADENS11_INS12_ILi1ELi4ELi3EEES15_NSS_INS5_IJS16_S1K_EEENS5_IJS1K_SC_EEEEEEENS4_39AutoVectorizingCopyWithAssumedAlignmentILi128EEENS4_14SM90_TMA_STOREES27_S29_S29_EEEvvEEEEvNT_6ParamsE) ;  /* 0xffffff5c023c7950 */ /* 0x000fea0003c3ffff */
        .weak           $__internal_2_$__cuda_sm10x_tcgen05_guardrail_trap_unallocated_columns_being_dealloced
        .type           $__internal_2_$__cuda_sm10x_tcgen05_guardrail_trap_unallocated_columns_being_dealloced,@function
        .size           $__internal_2_$__cuda_sm10x_tcgen05_guardrail_trap_unallocated_columns_being_dealloced,(.L_x_213 - $__internal_2_$__cuda_sm10x_tcgen05_guardrail_trap_unallocated_columns_being_dealloced)
$__internal_2_$__cuda_sm10x_tcgen05_guardrail_trap_unallocated_columns_being_dealloced:
[----:B------:R-:W-:Y:S05]  /*a310*/  BPT.TRAP 0x1 ;  /* 0x000000040000795c */ /* 0x000fea0000300000 */
[----:B------:R-:W-:-:S04]  /*a320*/  HFMA2 R3, -RZ, RZ, 0, 0 ;  /* 0x00000000ff037431 */ /* 0x000fc800000001ff */
[----:B------:R-:W-:Y:S05]  /*a330*/  RET.REL.NODEC R2 `(_ZN7cutlass13device_kernelINS_4gemm6kernel13GemmUniversalIN4cute5tupleIJiiiiEEENS1_10collective13CollectiveMmaINS1_35MainloopSm100TmaUmmaWarpSpecializedILi17ELi2ELi4ENS5_IJNS4_1CILi2EEENSA_ILi1EEESC_EEEEENS5_IJNSA_ILi128EEENSA_ILi64EEESG_EEENS_6half_tENS5_IJlSC_lEEESI_SJ_NS4_8TiledMMAINS4_8MMA_AtomIJNS4_26SM100_MMA_F16BF16_2x1SM_SSISI_SI_fLi128ELi64ELNS4_4UMMA5MajorE0ELSO_0ELNSN_7ScaleInE0ELSP_0EEEEEENS4_6LayoutINS5_IJSC_SC_SC_EEENS5_IJNSA_ILi0EEESU_SU_EEEEENS5_IJNS4_10UnderscoreESX_SX_EEEEENS4_18SM100_TMA_2SM_LOADENS4_14ComposedLayoutINS4_7SwizzleILi3ELi4ELi3EEENS4_18smem_ptr_flag_bitsILi16EEENSS_INS5_IJNSA_ILi8EEESG_EEENS5_IJSG_SC_EEEEEEEvNS4_8identityES10_S1A_vS1B_EENS_8epilogue10collective18CollectiveEpilogueINS1D_23Sm100TmaWarpSpecializedILi3ELi2ELi16ELb1ELb0EEEJNS5_IJSG_SG_SG_EEENS5_IJNSS_ISG_SC_EENSS_INS5_IJNSA_ILi16EEESB_EEENS5_IJSC_NSA_ILi32EEEEEEEEEEESI_SJ_SI_SJ_NS1D_6fusion15FusionCallbacksIS1H_NS1Q_13LinCombEltActINS1D_6thread4GELUESI_fSI_fLNS_15FloatRoundStyleE2EEES1I_S1P_JEEENS4_5SM1004TMEM4LOAD26SM100_TMEM_LOAD_32dp32b16xENS4_13SM90_TMA_LOADENS11_INS12_ILi1ELi4ELi3EEES15_NSS_INS5_IJS16_S1K_EEENS5_IJS1K_SC_EEEEEEENS4_39AutoVectorizingCopyWithAssumedAlignmentILi128EEENS4_14SM90_TMA_STOREES27_S29_S29_EEEvvEEEEvNT_6ParamsE) ;  /* 0xffffff5c02307950 */ /* 0x000fea0003c3ffff */
.L_x_212:
[----:B------:R-:W-:-:S00]  /*a340*/  BRA `(.L_x_212) ;  /* 0xfffffffc00fc7947 */ /* 0x000fc0000383ffff */
[----:B------:R-:W-:-:S00]  /*a350*/  NOP ;  /* 0x0000000000007918 */ /* 0x000fc00000000000 */
        /* <DEDUP_REMOVED lines=10> */
.L_x_213:


//--------------------- .nv.global.init           --------------------------
	.section	.nv.global.init,"aw",@progbits
.nv.global.init:
	.type		$str$27,@object
	.size		$str$27,($str$28 - $str$27)
$str$27:
        /*0000*/ 	.byte	0x28, 0x61, 0x64, 0x64, 0x72, 0x65, 0x73, 0x73, 0x20, 0x26, 0x20, 0x6d, 0x61, 0x73, 0x6b, 0x29
        /*0010*/ 	.byte	0x20, 0x3d, 0x3d, 0x20, 0x30, 0x00
	.type		$str$28,@object
	.size		$str$28,($str$26 - $str$28)
$str$28:
        /*0016*/ 	.byte	0x2f, 0x74, 0x6d, 0x70, 0x2f, 0x63, 0x75, 0x74, 0x6c, 0x61, 0x73, 0x73, 0x5f, 0x73, 0x77, 0x65
        /*0026*/ 	.byte	0x65, 0x70, 0x5f, 0x73, 0x72, 0x63, 0x2f, 0x69, 0x6e, 0x63, 0x6c, 0x75, 0x64, 0x65, 0x2f, 0x63
        /*0036*/ 	.byte	0x75, 0x74, 0x65, 0x2f, 0x70, 0x6f, 0x69, 0x6e, 0x74, 0x65, 0x72, 0x5f, 0x66, 0x6c, 0x61, 0x67
        /*0046*/ 	.byte	0x67, 0x65, 0x64, 0x2e, 0x68, 0x70, 0x70, 0x00
	.type		$str$26,@object
	.size		$str$26,($str$25 - $str$26)
$str$26:
        /*004e*/ 	.byte	0x2f, 0x74, 0x6d, 0x70, 0x2f, 0x63, 0x75, 0x74, 0x6c, 0x61, 0x73, 0x73, 0x5f, 0x73, 0x77, 0x65
        /*005e*/ 	.byte	0x65, 0x70, 0x5f, 0x73, 0x72, 0x63, 0x2f, 0x69, 0x6e, 0x63, 0x6c, 0x75, 0x64, 0x65, 0x2f, 0x63
        /*006e*/ 	.byte	0x75, 0x74, 0x65, 0x2f, 0x61, 0x74, 0x6f, 0x6d, 0x2f, 0x63, 0x6f, 0x70, 0x79, 0x5f, 0x74, 0x72
        /*007e*/ 	.byte	0x61, 0x69, 0x74, 0x73, 0x5f, 0x73, 0x6d, 0x31, 0x30, 0x30, 0x2e, 0x68, 0x70, 0x70, 0x00
	.type		$str$25,@object
	.size		$str$25,(__unnamed_1 - $str$25)
$str$25:
        /*008d*/ 	.byte	0x28, 0x28, 0x75, 0x69, 0x6e, 0x74, 0x33, 0x32, 0x5f, 0x74, 0x28, 0x74, 0x68, 0x72, 0x65, 0x61
        /*009d*/ 	.byte	0x64, 0x49, 0x64, 0x78, 0x2e, 0x78, 0x29, 0x20, 0x2f, 0x20, 0x33, 0x32, 0x29, 0x20, 0x25, 0x20
        /*00ad*/ 	.byte	0x34, 0x29, 0x20, 0x3d, 0x3d, 0x20, 0x28, 0x28, 0x28, 0x74, 0x6d, 0x65, 0x6d, 0x5f, 0x61, 0x64
        /*00bd*/ 	.byte	0x64, 0x72, 0x20, 0x3e, 0x3e, 0x20, 0x31, 0x36, 0x29, 0x20, 0x2f, 0x20, 0x33, 0x32, 0x29, 0x20
        /*00cd*/ 	.byte	0x25, 0x20, 0x34, 0x29, 0x00
	.type		__unnamed_1,@object
	.size		__unnamed_1,(__unnamed_2 - __unnamed_1)
__unnamed_1:
        /*00d2*/ 	.byte	0x61, 0x75, 0x74, 0x6f, 0x20, 0x63, 0x75, 0x74, 0x65, 0x3a, 0x3a, 0x61, 0x73, 0x5f, 0x70, 0x6f
        /* <DEDUP_REMOVED lines=24> */
        /*0262*/ 	.byte	0x34, 0x38, 0x3e, 0x3e, 0x3e, 0x3e, 0x5d, 0x00
	.type		__unnamed_2,@object
	.size		__unnamed_2,(.L_2 - __unnamed_2)
__unnamed_2:
        /* <DEDUP_REMOVED lines=40> */
        /*04ea*/ 	.byte	0x3a, 0x3a, 0x43, 0x3c, 0x30, 0x3e, 0x3e, 0x3e, 0x3e, 0x5d, 0x00
.L_2:


//--------------------- .nv.shared._ZN7cutlass13device_kernelINS_4gemm6kernel13GemmUniversalIN4cute5tupleIJiiiiEEENS1_10collective13CollectiveMmaINS1_35MainloopSm100TmaUmmaWarpSpecializedILi17ELi2ELi4ENS5_IJNS4_1CILi2EEENSA_ILi1EEESC_EEEEENS5_IJNSA_ILi128EEENSA_ILi64EEESG_EEENS_6half_tENS5_IJlSC_lEEESI_SJ_NS4_8TiledMMAINS4_8MMA_AtomIJNS4_26SM100_MMA_F16BF16_2x1SM_SSISI_SI_fLi128ELi64ELNS4_4UMMA5MajorE0ELSO_0ELNSN_7ScaleInE0ELSP_0EEEEEENS4_6LayoutINS5_IJSC_SC_SC_EEENS5_IJNSA_ILi0EEESU_SU_EEEEENS5_IJNS4_10UnderscoreESX_SX_EEEEENS4_18SM100_TMA_2SM_LOADENS4_14ComposedLayoutINS4_7SwizzleILi3ELi4ELi3EEENS4_18smem_ptr_flag_bitsILi16EEENSS_INS5_IJNSA_ILi8EEESG_EEENS5_IJSG_SC_EEEEEEEvNS4_8identityES10_S1A_vS1B_EENS_8epilogue10collective18CollectiveEpilogueINS1D_23Sm100TmaWarpSpecializedILi3ELi2ELi16ELb1ELb0EEEJNS5_IJSG_SG_SG_EEENS5_IJNSS_ISG_SC_EENSS_INS5_IJNSA_ILi16EEESB_EEENS5_IJSC_NSA_ILi32EEEEEEEEEEESI_SJ_SI_SJ_NS1D_6fusion15FusionCallbacksIS1H_NS1Q_13LinCombEltActINS1D_6thread4GELUESI_fSI_fLNS_15FloatRoundStyleE2EEES1I_S1P_JEEENS4_5SM1004TMEM4LOAD26SM100_TMEM_LOAD_32dp32b16xENS4_13SM90_TMA_LOADENS11_INS12_ILi1ELi4ELi3EEES15_NSS_INS5_IJS16_S1K_EEENS5_IJS1K_SC_EEEEEEENS4_39AutoVectorizingCopyWithAssumedAlignmentILi128EEENS4_14SM90_TMA_STOREES27_S29_S29_EEEvvEEEEvNT_6ParamsE --------------------------
	.section	.nv.shared._ZN7cutlass13device_kernelINS_4gemm6kernel13GemmUniversalIN4cute5tupleIJiiiiEEENS1_10collective13CollectiveMmaINS1_35MainloopSm100TmaUmmaWarpSpecializedILi17ELi2ELi4ENS5_IJNS4_1CILi2EEENSA_ILi1EEESC_EEEEENS5_IJNSA_ILi128EEENSA_ILi64EEESG_EEENS_6half_tENS5_IJlSC_lEEESI_SJ_NS4_8TiledMMAINS4_8MMA_AtomIJNS4_26SM100_MMA_F16BF16_2x1SM_SSISI_SI_fLi128ELi64ELNS4_4UMMA5MajorE0ELSO_0ELNSN_7ScaleInE0ELSP_0EEEEEENS4_6LayoutINS5_IJSC_SC_SC_EEENS5_IJNSA_ILi0EEESU_SU_EEEEENS5_IJNS4_10UnderscoreESX_SX_EEEEENS4_18SM100_TMA_2SM_LOADENS4_14ComposedLayoutINS4_7SwizzleILi3ELi4ELi3EEENS4_18smem_ptr_flag_bitsILi16EEENSS_INS5_IJNSA_ILi8EEESG_EEENS5_IJSG_SC_EEEEEEEvNS4_8identityES10_S1A_vS1B_EENS_8epilogue10collective18CollectiveEpilogueINS1D_23Sm100TmaWarpSpecializedILi3ELi2ELi16ELb1ELb0EEEJNS5_IJSG_SG_SG_EEENS5_IJNSS_ISG_SC_EENSS_INS5_IJNSA_ILi16EEESB_EEENS5_IJSC_NSA_ILi32EEEEEEEEEEESI_SJ_SI_SJ_NS1D_6fusion15FusionCallbacksIS1H_NS1Q_13LinCombEltActINS1D_6thread4GELUESI_fSI_fLNS_15FloatRoundStyleE2EEES1I_S1P_JEEENS4_5SM1004TMEM4LOAD26SM100_TMEM_LOAD_32dp32b16xENS4_13SM90_TMA_LOADENS11_INS12_ILi1ELi4ELi3EEES15_NSS_INS5_IJS16_S1K_EEENS5_IJS1K_SC_EEEEEEENS4_39AutoVectorizingCopyWithAssumedAlignmentILi128EEENS4_14SM90_TMA_STOREES27_S29_S29_EEEvvEEEEvNT_6ParamsE,"aw",@nobits
	.sectionflags	@""
	.align	16
	.zero		1024


//--------------------- .nv.shared.reserved.0     --------------------------
	.section	.nv.shared.reserved.0,"aw",@nobits
	.weak		__nv_reservedSMEM_offset_0_alias
	.size		__nv_reservedSMEM_offset_0_alias, 0, 64
	.other		__nv_reservedSMEM_offset_0_alias,@"STO_CUDA_RESERVED_SHARED STV_DEFAULT"
__nv_reservedSMEM_offset_0_alias:
	.zero		0
.nv.shared.reserved.0:
	.zero		64
	.weak		__nv_reservedSMEM_tcgen05_partition
	.type		__nv_reservedSMEM_tcgen05_partition,@object
	.size		__nv_reservedSMEM_tcgen05_partition,(.L_0 - __nv_reservedSMEM_tcgen05_partition)
__nv_reservedSMEM_tcgen05_partition:
	.zero		32
.L_0:


//--------------------- .nv.global                --------------------------
	.section	.nv.global,"aw",@nobits
.nv.global:
	.type		_ZN39_INTERNAL_81f4d858_4_k_cu_63132c87_29694cute1_E,@object
	.size		_ZN39_INTERNAL_81f4d858_4_k_cu_63132c87_29694cute1_E,(_ZN39_INTERNAL_81f4d858_4_k_cu_63132c87_29694cuda3std3__45__cpo6cbeginE - _ZN39_INTERNAL_81f4d858_4_k_cu_63132c87_29694cute1_E)
_ZN39_INTERNAL_81f4d858_4_k_cu_63132c87_29694cute1_E:
	.zero		1
	.type		_ZN39_INTERNAL_81f4d858_4_k_cu_63132c87_29694cuda3std3__45__cpo6cbeginE,@object
	.size		_ZN39_INTERNAL_81f4d858_4_k_cu_63132c87_29694cuda3std3__45__cpo6cbeginE,(_ZN39_INTERNAL_81f4d858_4_k_cu_63132c87_29694cuda3std3__48in_placeE - _ZN39_INTERNAL_81f4d858_4_k_cu_63132c87_29694cuda3std3__45__cpo6cbeginE)
_ZN39_INTERNAL_81f4d858_4_k_cu_63132c87_29694cuda3std3__45__cpo6cbeginE:
	.zero		1
	.type		_ZN39_INTERNAL_81f4d858_4_k_cu_63132c87_29694cuda3std3__48in_placeE,@object
	.size		_ZN39_INTERNAL_81f4d858_4_k_cu_63132c87_29694cuda3std3__48in_placeE,(_ZN39_INTERNAL_81f4d858_4_k_cu_63132c87_29694cuda3std6ranges3__45__cpo9iter_moveE - _ZN39_INTERNAL_81f4d858_4_k_cu_63132c87_29694cuda3std3__48in_placeE)
_ZN39_INTERNAL_81f4d858_4_k_cu_63132c87_29694cuda3std3__48in_placeE:
	.zero		1
	.type		_ZN39_INTERNAL_81f4d858_4_k_cu_63132c87_29694cuda3std6ranges3__45__cpo9iter_moveE,@object
	.size		_ZN39_INTERNAL_81f4d858_4_k_cu_63132c87_29694cuda3std6ranges3__45__cpo9iter_moveE,(_ZN39_INTERNAL_81f4d858_4_k_cu_63132c87_29694cuda3std3__45__cpo5beginE - _ZN39_INTERNAL_81f4d858_4_k_cu_63132c87_29694cuda3std6ranges3__45__cpo9iter_moveE)
_ZN39_INTERNAL_81f4d858_4_k_cu_63132c87_29694cuda3std6ranges3__45__cpo9iter_moveE:
	.zero		1
	.type		_ZN39_INTERNAL_81f4d858_4_k_cu_63132c87_29694cuda3std3__45__cpo5beginE,@object
	.size		_ZN39_INTERNAL_81f4d858_4_k_cu_63132c87_29694cuda3std3__45__cpo5beginE,(_ZN39_INTERNAL_81f4d858_4_k_cu_63132c87_29694cuda3std3__441_GLOBAL__N__81f4d858_4_k_cu_63132c87_29696ignoreE - _ZN39_INTERNAL_81f4d858_4_k_cu_63132c87_29694cuda3std3__45__cpo5beginE)
_ZN39_INTERNAL_81f4d858_4_k_cu_63132c87_29694cuda3std3__45__cpo5beginE:
	.zero		1
	.type		_ZN39_INTERNAL_81f4d858_4_k_cu_63132c87_29694cuda3std3__441_GLOBAL__N__81f4d858_4_k_cu_63132c87_29696ignoreE,@object
	.size		_ZN39_INTERNAL_81f4d858_4_k_cu_63132c87_29694cuda3std3__441_GLOBAL__N__81f4d858_4_k_cu_63132c87_29696ignoreE,(_ZN39_INTERNAL_81f4d858_4_k_cu_63132c87_29694cute7productE - _ZN39_INTERNAL_81f4d858_4_k_cu_63132c87_29694cuda3std3__441_GLOBAL__N__81f4d858_4_k_cu_63132c87_29696ignoreE)
_ZN39_INTERNAL_81f4d858_4_k_cu_63132c87_29694cuda3std3__441_GLOBAL__N__81f4d858_4_k_cu_63132c87_29696ignoreE:
	.zero		1
	.type		_ZN39_INTERNAL_81f4d858_4_k_cu_63132c87_29694cute7productE,@object
	.size		_ZN39_INTERNAL_81f4d858_4_k_cu_63132c87_29694cute7productE,(_ZN39_INTERNAL_81f4d858_4_k_cu_63132c87_29694cuda3std3__45__cpo3endE - _ZN39_INTERNAL_81f4d858_4_k_cu_63132c87_29694cute7productE)
_ZN39_INTERNAL_81f4d858_4_k_cu_63132c87_29694cute7productE:
	.zero		1
	.type		_ZN39_INTERNAL_81f4d858_4_k_cu_63132c87_29694cuda3std3__45__cpo3endE,@object
	.size		_ZN39_INTERNAL_81f4d858_4_k_cu_63132c87_29694cuda3std3__45__cpo3endE,(_ZN39_INTERNAL_81f4d858_4_k_cu_63132c87_29694cuda3std3__419piecewise_constructE - _ZN39_INTERNAL_81f4d858_4_k_cu_63132c87_29694cuda3std3__45__cpo3endE)
_ZN39_INTERNAL_81f4d858_4_k_cu_63132c87_29694cuda3std3__45__cpo3endE:
	.zero		1
	.type		_ZN39_INTERNAL_81f4d858_4_k_cu_63132c87_29694cuda3std3__419piecewise_constructE,@object
	.size		_ZN39_INTERNAL_81f4d858_4_k_cu_63132c87_29694cuda3std3__419piecewise_constructE,(_ZN39_INTERNAL_81f4d858_4_k_cu_63132c87_29694cuda3std3__45__cpo4cendE - _ZN39_INTERNAL_81f4d858_4_k_cu_63132c87_29694cuda3std3__419piecewise_constructE)
_ZN39_INTERNAL_81f4d858_4_k_cu_63132c87_29694cuda3std3__419piecewise_constructE:
	.zero		1
	.type		_ZN39_INTERNAL_81f4d858_4_k_cu_63132c87_29694cuda3std3__45__cpo4cendE,@object
	.size		_ZN39_INTERNAL_81f4d858_4_k_cu_63132c87_29694cuda3std3__45__cpo4cendE,(_ZN39_INTERNAL_81f4d858_4_k_cu_63132c87_29694cuda3std6ranges3__45__cpo4swapE - _ZN39_INTERNAL_81f4d858_4_k_cu_63132c87_29694cuda3std3__45__cpo4cendE)
_ZN39_INTERNAL_81f4d858_4_k_cu_63132c87_29694cuda3std3__45__cpo4cendE:
	.zero		1
	.type		_ZN39_INTERNAL_81f4d858_4_k_cu_63132c87_29694cuda3std6ranges3__45__cpo4swapE,@object
	.size		_ZN39_INTERNAL_81f4d858_4_k_cu_63132c87_29694cuda3std6ranges3__45__cpo4swapE,(.L_10 - _ZN39_INTERNAL_81f4d858_4_k_cu_63132c87_29694cuda3std6ranges3__45__cpo4swapE)
_ZN39_INTERNAL_81f4d858_4_k_cu_63132c87_29694cuda3std6ranges3__45__cpo4swapE:
	.zero		1
.L_10:


//--------------------- .nv.constant0._ZN7cutlass13device_kernelINS_4gemm6kernel13GemmUniversalIN4cute5tupleIJiiiiEEENS1_10collective13CollectiveMmaINS1_35MainloopSm100TmaUmmaWarpSpecializedILi17ELi2ELi4ENS5_IJNS4_1CILi2EEENSA_ILi1EEESC_EEEEENS5_IJNSA_ILi128EEENSA_ILi64EEESG_EEENS_6half_tENS5_IJlSC_lEEESI_SJ_NS4_8TiledMMAINS4_8MMA_AtomIJNS4_26SM100_MMA_F16BF16_2x1SM_SSISI_SI_fLi128ELi64ELNS4_4UMMA5MajorE0ELSO_0ELNSN_7ScaleInE0ELSP_0EEEEEENS4_6LayoutINS5_IJSC_SC_SC_EEENS5_IJNSA_ILi0EEESU_SU_EEEEENS5_IJNS4_10UnderscoreESX_SX_EEEEENS4_18SM100_TMA_2SM_LOADENS4_14ComposedLayoutINS4_7SwizzleILi3ELi4ELi3EEENS4_18smem_ptr_flag_bitsILi16EEENSS_INS5_IJNSA_ILi8EEESG_EEENS5_IJSG_SC_EEEEEEEvNS4_8identityES10_S1A_vS1B_EENS_8epilogue10collective18CollectiveEpilogueINS1D_23Sm100TmaWarpSpecializedILi3ELi2ELi16ELb1ELb0EEEJNS5_IJSG_SG_SG_EEENS5_IJNSS_ISG_SC_EENSS_INS5_IJNSA_ILi16EEESB_EEENS5_IJSC_NSA_ILi32EEEEEEEEEEESI_SJ_SI_SJ_NS1D_6fusion15FusionCallbacksIS1H_NS1Q_13LinCombEltActINS1D_6thread4GELUESI_fSI_fLNS_15FloatRoundStyleE2EEES1I_S1P_JEEENS4_5SM1004TMEM4LOAD26SM100_TMEM_LOAD_32dp32b16xENS4_13SM90_TMA_LOADENS11_INS12_ILi1ELi4ELi3EEES15_NSS_INS5_IJS16_S1K_EEENS5_IJS1K_SC_EEEEEEENS4_39AutoVectorizingCopyWithAssumedAlignmentILi128EEENS4_14SM90_TMA_STOREES27_S29_S29_EEEvvEEEEvNT_6ParamsE --------------------------
	.section	.nv.constant0._ZN7cutlass13device_kernelINS_4gemm6kernel13GemmUniversalIN4cute5tupleIJiiiiEEENS1_10collective13CollectiveMmaINS1_35MainloopSm100TmaUmmaWarpSpecializedILi17ELi2ELi4ENS5_IJNS4_1CILi2EEENSA_ILi1EEESC_EEEEENS5_IJNSA_ILi128EEENSA_ILi64EEESG_EEENS_6half_tENS5_IJlSC_lEEESI_SJ_NS4_8TiledMMAINS4_8MMA_AtomIJNS4_26SM100_MMA_F16BF16_2x1SM_SSISI_SI_fLi128ELi64ELNS4_4UMMA5MajorE0ELSO_0ELNSN_7ScaleInE0ELSP_0EEEEEENS4_6LayoutINS5_IJSC_SC_SC_EEENS5_IJNSA_ILi0EEESU_SU_EEEEENS5_IJNS4_10UnderscoreESX_SX_EEEEENS4_18SM100_TMA_2SM_LOADENS4_14ComposedLayoutINS4_7SwizzleILi3ELi4ELi3EEENS4_18smem_ptr_flag_bitsILi16EEENSS_INS5_IJNSA_ILi8EEESG_EEENS5_IJSG_SC_EEEEEEEvNS4_8identityES10_S1A_vS1B_EENS_8epilogue10collective18CollectiveEpilogueINS1D_23Sm100TmaWarpSpecializedILi3ELi2ELi16ELb1ELb0EEEJNS5_IJSG_SG_SG_EEENS5_IJNSS_ISG_SC_EENSS_INS5_IJNSA_ILi16EEESB_EEENS5_IJSC_NSA_ILi32EEEEEEEEEEESI_SJ_SI_SJ_NS1D_6fusion15FusionCallbacksIS1H_NS1Q_13LinCombEltActINS1D_6thread4GELUESI_fSI_fLNS_15FloatRoundStyleE2EEES1I_S1P_JEEENS4_5SM1004TMEM4LOAD26SM100_TMEM_LOAD_32dp32b16xENS4_13SM90_TMA_LOADENS11_INS12_ILi1ELi4ELi3EEES15_NSS_INS5_IJS16_S1K_EEENS5_IJS1K_SC_EEEEEEENS4_39AutoVectorizingCopyWithAssumedAlignmentILi128EEENS4_14SM90_TMA_STOREES27_S29_S29_EEEvvEEEEvNT_6ParamsE,"a",@progbits
	.sectionflags	@""
	.align	4
.nv.constant0._ZN7cutlass13device_kernelINS_4gemm6kernel13GemmUniversalIN4cute5tupleIJiiiiEEENS1_10collective13CollectiveMmaINS1_35MainloopSm100TmaUmmaWarpSpecializedILi17ELi2ELi4ENS5_IJNS4_1CILi2EEENSA_ILi1EEESC_EEEEENS5_IJNSA_ILi128EEENSA_ILi64EEESG_EEENS_6half_tENS5_IJlSC_lEEESI_SJ_NS4_8TiledMMAINS4_8MMA_AtomIJNS4_26SM100_MMA_F16BF16_2x1SM_SSISI_SI_fLi128ELi64ELNS4_4UMMA5MajorE0ELSO_0ELNSN_7ScaleInE0ELSP_0EEEEEENS4_6LayoutINS5_IJSC_SC_SC_EEENS5_IJNSA_ILi0EEESU_SU_EEEEENS5_IJNS4_10UnderscoreESX_SX_EEEEENS4_18SM100_TMA_2SM_LOADENS4_14ComposedLayoutINS4_7SwizzleILi3ELi4ELi3EEENS4_18smem_ptr_flag_bitsILi16EEENSS_INS5_IJNSA_ILi8EEESG_EEENS5_IJSG_SC_EEEEEEEvNS4_8identityES10_S1A_vS1B_EENS_8epilogue10collective18CollectiveEpilogueINS1D_23Sm100TmaWarpSpecializedILi3ELi2ELi16ELb1ELb0EEEJNS5_IJSG_SG_SG_EEENS5_IJNSS_ISG_SC_EENSS_INS5_IJNSA_ILi16EEESB_EEENS5_IJSC_NSA_ILi32EEEEEEEEEEESI_SJ_SI_SJ_NS1D_6fusion15FusionCallbacksIS1H_NS1Q_13LinCombEltActINS1D_6thread4GELUESI_fSI_fLNS_15FloatRoundStyleE2EEES1I_S1P_JEEENS4_5SM1004TMEM4LOAD26SM100_TMEM_LOAD_32dp32b16xENS4_13SM90_TMA_LOADENS11_INS12_ILi1ELi4ELi3EEES15_NSS_INS5_IJS16_S1K_EEENS5_IJS1K_SC_EEEEEEENS4_39AutoVectorizingCopyWithAssumedAlignmentILi128EEENS4_14SM90_TMA_STOREES27_S29_S29_EEEvvEEEEvNT_6ParamsE:
	.zero		2944


//--------------------- SYMBOLS --------------------------

	.type		.nv.reservedSmem.offset0,@object
	.size		.nv.reservedSmem.offset0,0x4
	.type		.nv.reservedSmem.cap,@object
	.size		.nv.reservedSmem.cap,0x4
	.type		__assertfail,@function
